	.headerflags	@"EF_CUDA_TEXMODE_UNIFIED EF_CUDA_64BIT_ADDRESS EF_CUDA_SM86 EF_CUDA_VIRTUAL_SM(EF_CUDA_SM86)"
	.elftype	@"ET_EXEC"


//--------------------- .nv.info                  --------------------------
	.section	.nv.info,"",@"SHT_CUDA_INFO"
	.align	4


	//----- nvinfo : EIATTR_REGCOUNT
	.align		4
        /*0000*/ 	.byte	0x04, 0x2f
        /*0002*/ 	.short	(.L_2 - .L_1)
	.align		4
.L_1:
        /*0004*/ 	.word	index@(triton_red_fused__to_copy_add_amax_amin_clamp_mul_native_layer_norm_reciprocal_1)
        /*0008*/ 	.word	0x0000003e


	//----- nvinfo : EIATTR_MIN_STACK_SIZE
	.align		4
.L_2:
        /*000c*/ 	.byte	0x04, 0x12
        /*000e*/ 	.short	(.L_4 - .L_3)
	.align		4
.L_3:
        /*0010*/ 	.word	index@(triton_red_fused__to_copy_add_amax_amin_clamp_mul_native_layer_norm_reciprocal_1)
        /*0014*/ 	.word	0x00000000


	//----- nvinfo : EIATTR_FRAME_SIZE
	.align		4
.L_4:
        /*0018*/ 	.byte	0x04, 0x11
        /*001a*/ 	.short	(.L_6 - .L_5)
	.align		4
.L_5:
        /*001c*/ 	.word	index@(triton_red_fused__to_copy_add_amax_amin_clamp_mul_native_layer_norm_reciprocal_1)
        /*0020*/ 	.word	0x00000000


	//----- nvinfo : EIATTR_MIN_STACK_SIZE
	.align		4
.L_6:
        /*0024*/ 	.byte	0x04, 0x12
        /*0026*/ 	.short	(.L_8 - .L_7)
	.align		4
.L_7:
        /*0028*/ 	.word	index@(triton_red_fused__to_copy_add_amax_amin_clamp_mul_native_layer_norm_reciprocal_1)
        /*002c*/ 	.word	0x00000000
.L_8:


//--------------------- .nv.info.triton_red_fused__to_copy_add_amax_amin_clamp_mul_native_layer_norm_reciprocal_1 --------------------------
	.section	.nv.info.triton_red_fused__to_copy_add_amax_amin_clamp_mul_native_layer_norm_reciprocal_1,"",@"SHT_CUDA_INFO"
	.sectionflags	@""
	.align	4


	//----- nvinfo : EIATTR_CUDA_API_VERSION
	.align		4
        /*0000*/ 	.byte	0x04, 0x37
        /*0002*/ 	.short	(.L_10 - .L_9)
.L_9:
        /*0004*/ 	.word	0x0000007c


	//----- nvinfo : EIATTR_SW2861232_WAR
	.align		4
.L_10:
        /*0008*/ 	.byte	0x01, 0x35
	.zero		2


	//----- nvinfo : EIATTR_PARAM_CBANK
	.align		4
        /*000c*/ 	.byte	0x04, 0x0a
        /*000e*/ 	.short	(.L_12 - .L_11)
	.align		4
.L_11:
        /*0010*/ 	.word	index@(.nv.constant0.triton_red_fused__to_copy_add_amax_amin_clamp_mul_native_layer_norm_reciprocal_1)
        /*0014*/ 	.short	0x0160
        /*0016*/ 	.short	0x0090


	//----- nvinfo : EIATTR_CBANK_PARAM_SIZE
	.align		4
.L_12:
        /*0018*/ 	.byte	0x03, 0x19
        /*001a*/ 	.short	0x0090


	//----- nvinfo : EIATTR_KPARAM_INFO
	.align		4
        /*001c*/ 	.byte	0x04, 0x17
        /*001e*/ 	.short	(.L_14 - .L_13)
.L_13:
        /*0020*/ 	.word	0x00000000
        /*0024*/ 	.short	0x0012
        /*0026*/ 	.short	0x0088
        /*0028*/ 	.byte	0x00, 0xf4, 0x21, 0x00


	//----- nvinfo : EIATTR_KPARAM_INFO
	.align		4
.L_14:
        /*002c*/ 	.byte	0x04, 0x17
        /*002e*/ 	.short	(.L_16 - .L_15)
.L_15:
        /*0030*/ 	.word	0x00000000
        /*0034*/ 	.short	0x0011
        /*0036*/ 	.short	0x0084
        /*0038*/ 	.byte	0x00, 0xf0, 0x11, 0x00


	//----- nvinfo : EIATTR_KPARAM_INFO
	.align		4
.L_16:
        /*003c*/ 	.byte	0x04, 0x17
        /*003e*/ 	.short	(.L_18 - .L_17)
.L_17:
        /*0040*/ 	.word	0x00000000
        /*0044*/ 	.short	0x0010
        /*0046*/ 	.short	0x0080
        /*0048*/ 	.byte	0x00, 0xf0, 0x11, 0x00


	//----- nvinfo : EIATTR_KPARAM_INFO
	.align		4
.L_18:
        /*004c*/ 	.byte	0x04, 0x17
        /*004e*/ 	.short	(.L_20 - .L_19)
.L_19:
        /*0050*/ 	.word	0x00000000
        /*0054*/ 	.short	0x000f
        /*0056*/ 	.short	0x0078
        /*0058*/ 	.byte	0x00, 0xf4, 0x21, 0x00


	//----- nvinfo : EIATTR_KPARAM_INFO
	.align		4
.L_20:
        /*005c*/ 	.byte	0x04, 0x17
        /*005e*/ 	.short	(.L_22 - .L_21)
.L_21:
        /*0060*/ 	.word	0x00000000
        /*0064*/ 	.short	0x000e
        /*0066*/ 	.short	0x0070
        /*0068*/ 	.byte	0x00, 0xf4, 0x21, 0x00


	//----- nvinfo : EIATTR_KPARAM_INFO
	.align		4
.L_22:
        /*006c*/ 	.byte	0x04, 0x17
        /*006e*/ 	.short	(.L_24 - .L_23)
.L_23:
        /*0070*/ 	.word	0x00000000
        /*0074*/ 	.short	0x000d
        /*0076*/ 	.short	0x0068
        /*0078*/ 	.byte	0x00, 0xf4, 0x21, 0x00


	//----- nvinfo : EIATTR_KPARAM_INFO
	.align		4
.L_24:
        /*007c*/ 	.byte	0x04, 0x17
        /*007e*/ 	.short	(.L_26 - .L_25)
.L_25:
        /*0080*/ 	.word	0x00000000
        /*0084*/ 	.short	0x000c
        /*0086*/ 	.short	0x0060
        /*0088*/ 	.byte	0x00, 0xf4, 0x21, 0x00


	//----- nvinfo : EIATTR_KPARAM_INFO
	.align		4
.L_26:
        /*008c*/ 	.byte	0x04, 0x17
        /*008e*/ 	.short	(.L_28 - .L_27)
.L_27:
        /*0090*/ 	.word	0x00000000
        /*0094*/ 	.short	0x000b
        /*0096*/ 	.short	0x0058
        /*0098*/ 	.byte	0x00, 0xf4, 0x21, 0x00


	//----- nvinfo : EIATTR_KPARAM_INFO
	.align		4
.L_28:
        /*009c*/ 	.byte	0x04, 0x17
        /*009e*/ 	.short	(.L_30 - .L_29)
.L_29:
        /*00a0*/ 	.word	0x00000000
        /*00a4*/ 	.short	0x000a
        /*00a6*/ 	.short	0x0050
        /*00a8*/ 	.byte	0x00, 0xf4, 0x21, 0x00


	//----- nvinfo : EIATTR_KPARAM_INFO
	.align		4
.L_30:
        /*00ac*/ 	.byte	0x04, 0x17
        /*00ae*/ 	.short	(.L_32 - .L_31)
.L_31:
        /*00b0*/ 	.word	0x00000000
        /*00b4*/ 	.short	0x0009
        /*00b6*/ 	.short	0x0048
        /*00b8*/ 	.byte	0x00, 0xf4, 0x21, 0x00


	//----- nvinfo : EIATTR_KPARAM_INFO
	.align		4
.L_32:
        /*00bc*/ 	.byte	0x04, 0x17
        /*00be*/ 	.short	(.L_34 - .L_33)
.L_33:
        /*00c0*/ 	.word	0x00000000
        /*00c4*/ 	.short	0x0008
        /*00c6*/ 	.short	0x0040
        /*00c8*/ 	.byte	0x00, 0xf4, 0x21, 0x00


	//----- nvinfo : EIATTR_KPARAM_INFO
	.align		4
.L_34:
        /*00cc*/ 	.byte	0x04, 0x17
        /*00ce*/ 	.short	(.L_36 - .L_35)
.L_35:
        /*00d0*/ 	.word	0x00000000
        /*00d4*/ 	.short	0x0007
        /*00d6*/ 	.short	0x0038
        /*00d8*/ 	.byte	0x00, 0xf4, 0x21, 0x00


	//----- nvinfo : EIATTR_KPARAM_INFO
	.align		4
.L_36:
        /*00dc*/ 	.byte	0x04, 0x17
        /*00de*/ 	.short	(.L_38 - .L_37)
.L_37:
        /*00e0*/ 	.word	0x00000000
        /*00e4*/ 	.short	0x0006
        /*00e6*/ 	.short	0x0030
        /*00e8*/ 	.byte	0x00, 0xf4, 0x21, 0x00


	//----- nvinfo : EIATTR_KPARAM_INFO
	.align		4
.L_38:
        /*00ec*/ 	.byte	0x04, 0x17
        /*00ee*/ 	.short	(.L_40 - .L_39)
.L_39:
        /*00f0*/ 	.word	0x00000000
        /*00f4*/ 	.short	0x0005
        /*00f6*/ 	.short	0x0028
        /*00f8*/ 	.byte	0x00, 0xf4, 0x21, 0x00


	//----- nvinfo : EIATTR_KPARAM_INFO
	.align		4
.L_40:
        /*00fc*/ 	.byte	0x04, 0x17
        /*00fe*/ 	.short	(.L_42 - .L_41)
.L_41:
        /*0100*/ 	.word	0x00000000
        /*0104*/ 	.short	0x0004
        /*0106*/ 	.short	0x0020
        /*0108*/ 	.byte	0x00, 0xf4, 0x21, 0x00


	//----- nvinfo : EIATTR_KPARAM_INFO
	.align		4
.L_42:
        /*010c*/ 	.byte	0x04, 0x17
        /*010e*/ 	.short	(.L_44 - .L_43)
.L_43:
        /*0110*/ 	.word	0x00000000
        /*0114*/ 	.short	0x0003
        /*0116*/ 	.short	0x0018
        /*0118*/ 	.byte	0x00, 0xf4, 0x21, 0x00


	//----- nvinfo : EIATTR_KPARAM_INFO
	.align		4
.L_44:
        /*011c*/ 	.byte	0x04, 0x17
        /*011e*/ 	.short	(.L_46 - .L_45)
.L_45:
        /*0120*/ 	.word	0x00000000
        /*0124*/ 	.short	0x0002
        /*0126*/ 	.short	0x0010
        /*0128*/ 	.byte	0x00, 0xf4, 0x21, 0x00


	//----- nvinfo : EIATTR_KPARAM_INFO
	.align		4
.L_46:
        /*012c*/ 	.byte	0x04, 0x17
        /*012e*/ 	.short	(.L_48 - .L_47)
.L_47:
        /*0130*/ 	.word	0x00000000
        /*0134*/ 	.short	0x0001
        /*0136*/ 	.short	0x0008
        /*0138*/ 	.byte	0x00, 0xf4, 0x21, 0x00


	//----- nvinfo : EIATTR_KPARAM_INFO
	.align		4
.L_48:
        /*013c*/ 	.byte	0x04, 0x17
        /*013e*/ 	.short	(.L_50 - .L_49)
.L_49:
        /*0140*/ 	.word	0x00000000
        /*0144*/ 	.short	0x0000
        /*0146*/ 	.short	0x0000
        /*0148*/ 	.byte	0x00, 0xf4, 0x21, 0x00


	//----- nvinfo : EIATTR_MAXREG_COUNT
	.align		4
.L_50:
        /*014c*/ 	.byte	0x03, 0x1b
        /*014e*/ 	.short	0x0040


	//----- nvinfo : EIATTR_COOP_GROUP_MASK_REGIDS
	.align		4
        /*0150*/ 	.byte	0x04, 0x29
        /*0152*/ 	.short	(.L_52 - .L_51)


	//   ....[0]....
.L_51:
        /*0154*/ 	.word	0xffffffff


	//   ....[1]....
        /*0158*/ 	.word	0xffffffff


	//   ....[2]....
        /*015c*/ 	.word	0xffffffff


	//   ....[3]....
        /*0160*/ 	.word	0xffffffff


	//   ....[4]....
        /*0164*/ 	.word	0xffffffff


	//   ....[5]....
        /*0168*/ 	.word	0xffffffff


	//   ....[6]....
        /*016c*/ 	.word	0xffffffff


	//   ....[7]....
        /*0170*/ 	.word	0xffffffff


	//   ....[8]....
        /*0174*/ 	.word	0xffffffff


	//   ....[9]....
        /*0178*/ 	.word	0xffffffff


	//   ....[10]....
        /*017c*/ 	.word	0xffffffff


	//   ....[11]....
        /*0180*/ 	.word	0xffffffff


	//   ....[12]....
        /*0184*/ 	.word	0xffffffff


	//   ....[13]....
        /*0188*/ 	.word	0xffffffff


	//   ....[14]....
        /*018c*/ 	.word	0xffffffff


	//   ....[15]....
        /*0190*/ 	.word	0xffffffff


	//   ....[16]....
        /*0194*/ 	.word	0xffffffff


	//   ....[17]....
        /*0198*/ 	.word	0xffffffff


	//   ....[18]....
        /*019c*/ 	.word	0xffffffff


	//   ....[19]....
        /*01a0*/ 	.word	0xffffffff


	//   ....[20]....
        /*01a4*/ 	.word	0xffffffff


	//   ....[21]....
        /*01a8*/ 	.word	0xffffffff


	//   ....[22]....
        /*01ac*/ 	.word	0xffffffff


	//   ....[23]....
        /*01b0*/ 	.word	0xffffffff


	//   ....[24]....
        /*01b4*/ 	.word	0xffffffff


	//   ....[25]....
        /*01b8*/ 	.word	0xffffffff


	//   ....[26]....
        /*01bc*/ 	.word	0xffffffff


	//   ....[27]....
        /*01c0*/ 	.word	0xffffffff


	//   ....[28]....
        /*01c4*/ 	.word	0xffffffff


	//   ....[29]....
        /*01c8*/ 	.word	0xffffffff


	//   ....[30]....
        /*01cc*/ 	.word	0xffffffff


	//   ....[31]....
        /*01d0*/ 	.word	0xffffffff


	//   ....[32]....
        /*01d4*/ 	.word	0xffffffff


	//   ....[33]....
        /*01d8*/ 	.word	0xffffffff


	//   ....[34]....
        /*01dc*/ 	.word	0xffffffff


	//   ....[35]....
        /*01e0*/ 	.word	0xffffffff


	//   ....[36]....
        /*01e4*/ 	.word	0xffffffff


	//   ....[37]....
        /*01e8*/ 	.word	0xffffffff


	//   ....[38]....
        /*01ec*/ 	.word	0xffffffff


	//   ....[39]....
        /*01f0*/ 	.word	0xffffffff


	//   ....[40]....
        /*01f4*/ 	.word	0xffffffff


	//   ....[41]....
        /*01f8*/ 	.word	0xffffffff


	//   ....[42]....
        /*01fc*/ 	.word	0xffffffff


	//   ....[43]....
        /*0200*/ 	.word	0xffffffff


	//   ....[44]....
        /*0204*/ 	.word	0xffffffff


	//   ....[45]....
        /*0208*/ 	.word	0xffffffff


	//   ....[46]....
        /*020c*/ 	.word	0xffffffff


	//   ....[47]....
        /*0210*/ 	.word	0xffffffff


	//   ....[48]....
        /*0214*/ 	.word	0xffffffff


	//   ....[49]....
        /*0218*/ 	.word	0xffffffff


	//   ....[50]....
        /*021c*/ 	.word	0xffffffff


	//   ....[51]....
        /*0220*/ 	.word	0xffffffff


	//   ....[52]....
        /*0224*/ 	.word	0xffffffff


	//   ....[53]....
        /*0228*/ 	.word	0xffffffff


	//   ....[54]....
        /*022c*/ 	.word	0xffffffff


	//   ....[55]....
        /*0230*/ 	.word	0xffffffff


	//   ....[56]....
        /*0234*/ 	.word	0xffffffff


	//   ....[57]....
        /*0238*/ 	.word	0xffffffff


	//   ....[58]....
        /*023c*/ 	.word	0xffffffff


	//   ....[59]....
        /*0240*/ 	.word	0xffffffff


	//   ....[60]....
        /*0244*/ 	.word	0xffffffff


	//   ....[61]....
        /*0248*/ 	.word	0xffffffff


	//   ....[62]....
        /*024c*/ 	.word	0xffffffff


	//   ....[63]....
        /*0250*/ 	.word	0xffffffff


	//   ....[64]....
        /*0254*/ 	.word	0xffffffff


	//   ....[65]....
        /*0258*/ 	.word	0xffffffff


	//   ....[66]....
        /*025c*/ 	.word	0xffffffff


	//   ....[67]....
        /*0260*/ 	.word	0xffffffff


	//   ....[68]....
        /*0264*/ 	.word	0xffffffff


	//   ....[69]....
        /*0268*/ 	.word	0xffffffff


	//   ....[70]....
        /*026c*/ 	.word	0xffffffff


	//   ....[71]....
        /*0270*/ 	.word	0xffffffff


	//   ....[72]....
        /*0274*/ 	.word	0xffffffff


	//   ....[73]....
        /*0278*/ 	.word	0xffffffff


	//----- nvinfo : EIATTR_COOP_GROUP_INSTR_OFFSETS
	.align		4
.L_52:
        /*027c*/ 	.byte	0x04, 0x28
        /*027e*/ 	.short	(.L_54 - .L_53)


	//   ....[0]....
.L_53:
        /*0280*/ 	.word	0x00000e80


	//   ....[1]....
        /*0284*/ 	.word	0x000010b0


	//   ....[2]....
        /*0288*/ 	.word	0x000011d0


	//   ....[3]....
        /*028c*/ 	.word	0x00001230


	//   ....[4]....
        /*0290*/ 	.word	0x00001250


	//   ....[5]....
        /*0294*/ 	.word	0x00001340


	//   ....[6]....
        /*0298*/ 	.word	0x00001380


	//   ....[7]....
        /*029c*/ 	.word	0x000013c0


	//   ....[8]....
        /*02a0*/ 	.word	0x00001490


	//   ....[9]....
        /*02a4*/ 	.word	0x000014f0


	//   ....[10]....
        /*02a8*/ 	.word	0x00001510


	//   ....[11]....
        /*02ac*/ 	.word	0x000015f0


	//   ....[12]....
        /*02b0*/ 	.word	0x00001630


	//   ....[13]....
        /*02b4*/ 	.word	0x00001700


	//   ....[14]....
        /*02b8*/ 	.word	0x00001750


	//   ....[15]....
        /*02bc*/ 	.word	0x000018c0


	//   ....[16]....
        /*02c0*/ 	.word	0x000018d0


	//   ....[17]....
        /*02c4*/ 	.word	0x00001910


	//   ....[18]....
        /*02c8*/ 	.word	0x00001950


	//   ....[19]....
        /*02cc*/ 	.word	0x000019e0


	//   ....[20]....
        /*02d0*/ 	.word	0x00001ac0


	//   ....[21]....
        /*02d4*/ 	.word	0x00001ae0


	//   ....[22]....
        /*02d8*/ 	.word	0x00001bc0


	//   ....[23]....
        /*02dc*/ 	.word	0x00001c40


	//   ....[24]....
        /*02e0*/ 	.word	0x000028e0


	//   ....[25]....
        /*02e4*/ 	.word	0x00002990


	//   ....[26]....
        /*02e8*/ 	.word	0x000029e0


	//   ....[27]....
        /*02ec*/ 	.word	0x00002a30


	//   ....[28]....
        /*02f0*/ 	.word	0x00002a60


	//   ....[29]....
        /*02f4*/ 	.word	0x00002ae0


	//   ....[30]....
        /*02f8*/ 	.word	0x00002b20


	//   ....[31]....
        /*02fc*/ 	.word	0x00002b60


	//   ....[32]....
        /*0300*/ 	.word	0x00002ba0


	//   ....[33]....
        /*0304*/ 	.word	0x00002bf0


	//   ....[34]....
        /*0308*/ 	.word	0x00002c20


	//   ....[35]....
        /*030c*/ 	.word	0x00002c60


	//   ....[36]....
        /*0310*/ 	.word	0x00002ca0


	//   ....[37]....
        /*0314*/ 	.word	0x00002cf0


	//   ....[38]....
        /*0318*/ 	.word	0x00002d20


	//   ....[39]....
        /*031c*/ 	.word	0x00002d60


	//   ....[40]....
        /*0320*/ 	.word	0x00002da0


	//   ....[41]....
        /*0324*/ 	.word	0x00002e00


	//   ....[42]....
        /*0328*/ 	.word	0x00002e90


	//   ....[43]....
        /*032c*/ 	.word	0x00002f60


	//   ....[44]....
        /*0330*/ 	.word	0x000033c0


	//   ....[45]....
        /*0334*/ 	.word	0x00003450


	//   ....[46]....
        /*0338*/ 	.word	0x00003460


	//   ....[47]....
        /*033c*/ 	.word	0x000034f0


	//   ....[48]....
        /*0340*/ 	.word	0x00003520


	//   ....[49]....
        /*0344*/ 	.word	0x00003560


	//   ....[50]....
        /*0348*/ 	.word	0x000035a0


	//   ....[51]....
        /*034c*/ 	.word	0x000035e0


	//   ....[52]....
        /*0350*/ 	.word	0x00003620


	//   ....[53]....
        /*0354*/ 	.word	0x00003650


	//   ....[54]....
        /*0358*/ 	.word	0x00003680


	//   ....[55]....
        /*035c*/ 	.word	0x000036e0


	//   ....[56]....
        /*0360*/ 	.word	0x00003720


	//   ....[57]....
        /*0364*/ 	.word	0x00003760


	//   ....[58]....
        /*0368*/ 	.word	0x00003790


	//   ....[59]....
        /*036c*/ 	.word	0x000037c0


	//   ....[60]....
        /*0370*/ 	.word	0x00003810


	//   ....[61]....
        /*0374*/ 	.word	0x00003850


	//   ....[62]....
        /*0378*/ 	.word	0x000038a0


	//   ....[63]....
        /*037c*/ 	.word	0x000038d0


	//   ....[64]....
        /*0380*/ 	.word	0x00003900


	//   ....[65]....
        /*0384*/ 	.word	0x00003980


	//   ....[66]....
        /*0388*/ 	.word	0x000039c0


	//   ....[67]....
        /*038c*/ 	.word	0x00003a50


	//   ....[68]....
        /*0390*/ 	.word	0x00003a70


	//   ....[69]....
        /*0394*/ 	.word	0x00003c30


	//   ....[70]....
        /*0398*/ 	.word	0x00003c90


	//   ....[71]....
        /*039c*/ 	.word	0x00003cd0


	//   ....[72]....
        /*03a0*/ 	.word	0x00003d10


	//   ....[73]....
        /*03a4*/ 	.word	0x00003d50


	//----- nvinfo : EIATTR_EXIT_INSTR_OFFSETS
	.align		4
.L_54:
        /*03a8*/ 	.byte	0x04, 0x1c
        /*03aa*/ 	.short	(.L_56 - .L_55)


	//   ....[0]....
.L_55:
        /*03ac*/ 	.word	0x00005290


	//   ....[1]....
        /*03b0*/ 	.word	0x000052b0


	//----- nvinfo : EIATTR_REQNTID
	.align		4
.L_56:
        /*03b4*/ 	.byte	0x04, 0x10
        /*03b6*/ 	.short	(.L_58 - .L_57)
.L_57:
        /*03b8*/ 	.word	0x00000400
        /*03bc*/ 	.word	0x00000001
        /*03c0*/ 	.word	0x00000001
.L_58:


//--------------------- .nv.callgraph             --------------------------
	.section	.nv.callgraph,"",@"SHT_CUDA_CALLGRAPH"
	.align	4
	.sectionentsize	8
	.align		4
        /*0000*/ 	.word	0x00000000
	.align		4
        /*0004*/ 	.word	0xffffffff
	.align		4
        /*0008*/ 	.word	0x00000000
	.align		4
        /*000c*/ 	.word	0xfffffffe
	.align		4
        /*0010*/ 	.word	0x00000000
	.align		4
        /*0014*/ 	.word	0xfffffffd
	.align		4
        /*0018*/ 	.word	0x00000000
	.align		4
        /*001c*/ 	.word	0xfffffffc


//--------------------- .nv.rel.action            --------------------------
	.section	.nv.rel.action,"",@"SHT_CUDA_RELOCINFO"
	.align	8
	.sectionentsize	8
        /*0000*/ 	.byte	0x73, 0x00, 0x00, 0x00, 0x00, 0x00, 0x00, 0x00, 0x00, 0x00, 0x00, 0x11, 0x25, 0x00, 0x05, 0x36


//--------------------- .nv.constant4             --------------------------
	.section	.nv.constant4,"a",@progbits
	.align	8
	.align		8
.nv.constant4:
        /*0000*/ 	.dword	_$_str


//--------------------- .nv.constant0.triton_red_fused__to_copy_add_amax_amin_clamp_mul_native_layer_norm_reciprocal_1 --------------------------
	.section	.nv.constant0.triton_red_fused__to_copy_add_amax_amin_clamp_mul_native_layer_norm_reciprocal_1,"a",@progbits
	.sectionflags	@""
	.align	4
.nv.constant0.triton_red_fused__to_copy_add_amax_amin_clamp_mul_native_layer_norm_reciprocal_1:
	.zero		496


//--------------------- .text.triton_red_fused__to_copy_add_amax_amin_clamp_mul_native_layer_norm_reciprocal_1 --------------------------
	.section	.text.triton_red_fused__to_copy_add_amax_amin_clamp_mul_native_layer_norm_reciprocal_1,"ax",@progbits
	.sectionflags	@"SHF_BARRIERS=1"
	.sectioninfo	@"SHI_REGISTERS=62"
	.align	128
        .global         triton_red_fused__to_copy_add_amax_amin_clamp_mul_native_layer_norm_reciprocal_1
        .type           triton_red_fused__to_copy_add_amax_amin_clamp_mul_native_layer_norm_reciprocal_1,@function
        .size           triton_red_fused__to_copy_add_amax_amin_clamp_mul_native_layer_norm_reciprocal_1,(.L_x_1 - triton_red_fused__to_copy_add_amax_amin_clamp_mul_native_layer_norm_reciprocal_1)
        .other          triton_red_fused__to_copy_add_amax_amin_clamp_mul_native_layer_norm_reciprocal_1,@"STO_CUDA_ENTRY STV_DEFAULT"
triton_red_fused__to_copy_add_amax_amin_clamp_mul_native_layer_norm_reciprocal_1:
.text.triton_red_fused__to_copy_add_amax_amin_clamp_mul_native_layer_norm_reciprocal_1:
[----:B------:R-:W-:Y:S02]  /*0000*/  IMAD.MOV.U32 R1, RZ, RZ, c[0x0][0x28] ;  /* 0x00000a00ff017624 */ /* 0x000fe400078e00ff */
[----:B------:R-:W0:Y:S01]  /*0010*/  S2R R39, SR_TID.X ;  /* 0x0000000000277919 */ /* 0x000e220000002100 */
[----:B------:R-:W-:Y:S01]  /*0020*/  IMAD.MOV.U32 R37, RZ, RZ, 0x2 ;  /* 0x00000002ff257424 */ /* 0x000fe200078e00ff */
[----:B------:R-:W-:Y:S01]  /*0030*/  CS2R R6, SRZ ;  /* 0x0000000000067805 */ /* 0x000fe2000001ff00 */
[----:B------:R-:W-:Y:S01]  /*0040*/  ULDC.64 UR4, c[0x0][0x118] ;  /* 0x0000460000047ab9 */ /* 0x000fe20000000a00 */
[----:B------:R-:W1:Y:S01]  /*0050*/  S2R R40, SR_CTAID.X ;  /* 0x0000000000287919 */ /* 0x000e620000002500 */
[----:B0-----:R-:W-:Y:S01]  /*0060*/  SHF.R.U32.HI R38, RZ, 0x8, R39 ;  /* 0x00000008ff267819 */ /* 0x001fe20000011627 */
[----:B------:R-:W-:Y:S02]  /*0070*/  IMAD.SHL.U32 R24, R39, 0x10, RZ ;  /* 0x0000001027187824 */ /* 0x000fe400078e00ff */
[----:B-1----:R-:W-:Y:S01]  /*0080*/  IMAD.SHL.U32 R40, R40, 0x4, RZ ;  /* 0x0000000428287824 */ /* 0x002fe200078e00ff */
[----:B------:R-:W-:Y:S02]  /*0090*/  SGXT.U32 R38, R38, 0x2 ;  /* 0x000000022626781a */ /* 0x000fe40000000000 */
[----:B------:R-:W-:-:S02]  /*00a0*/  LOP3.LUT R5, R24, 0xff0, RZ, 0xc0, !PT ;  /* 0x00000ff018057812 */ /* 0x000fc400078ec0ff */
[----:B------:R-:W-:-:S04]  /*00b0*/  LOP3.LUT R36, R38, R40, RZ, 0xfc, !PT ;  /* 0x0000002826247212 */ /* 0x000fc800078efcff */
[C---:B------:R-:W-:Y:S01]  /*00c0*/  ISETP.GE.AND P0, PT, R36.reuse, 0x1010, PT ;  /* 0x000010102400780c */ /* 0x040fe20003f06270 */
[----:B------:R-:W-:-:S03]  /*00d0*/  IMAD R36, R36, 0xc00, R5 ;  /* 0x00000c0024247824 */ /* 0x000fc600078e0205 */
[----:B------:R-:W-:Y:S01]  /*00e0*/  ISETP.LT.U32.AND P0, PT, R5, 0xc00, !P0 ;  /* 0x00000c000500780c */ /* 0x000fe20004701070 */
[----:B------:R-:W-:Y:S01]  /*00f0*/  IMAD.WIDE R22, R36, R37, c[0x0][0x160] ;  /* 0x0000580024167625 */ /* 0x000fe200078e0225 */
[----:B------:R-:W-:-:S11]  /*0100*/  CS2R R4, SRZ ;  /* 0x0000000000047805 */ /* 0x000fd6000001ff00 */
[----:B------:R-:W2:Y:S01]  /*0110*/  @P0 LDG.E.EL.128 R4, [R22.64] ;  /* 0x0000000416040981 */ /* 0x000ea2000c2e1d00 */
[----:B------:R-:W-:Y:S01]  /*0120*/  IADD3 R20, R36, 0x8, RZ ;  /* 0x0000000824147810 */ /* 0x000fe20007ffe0ff */
[----:B------:R-:W-:Y:S01]  /*0130*/  CS2R R8, SRZ ;  /* 0x0000000000087805 */ /* 0x000fe2000001ff00 */
[----:B------:R-:W-:-:S03]  /*0140*/  CS2R R10, SRZ ;  /* 0x00000000000a7805 */ /* 0x000fc6000001ff00 */
[----:B------:R-:W-:-:S05]  /*0150*/  IMAD.WIDE R20, R20, R37, c[0x0][0x160] ;  /* 0x0000580014147625 */ /* 0x000fca00078e0225 */
[----:B------:R-:W3:Y:S01]  /*0160*/  @P0 LDG.E.EL.128 R8, [R20.64] ;  /* 0x0000000414080981 */ /* 0x000ee2000c2e1d00 */
[----:B------:R-:W-:Y:S02]  /*0170*/  FSEL R44, RZ, 4, !P0 ;  /* 0x40800000ff2c7808 */ /* 0x000fe40004000000 */
[----:B------:R-:W-:Y:S02]  /*0180*/  FSEL R43, RZ, 5, !P0 ;  /* 0x40a00000ff2b7808 */ /* 0x000fe40004000000 */
[C---:B------:R-:W-:Y:S01]  /*0190*/  FSETP.GEU.AND P1, PT, R44.reuse, 1.175494350822287508e-38, PT ;  /* 0x008000002c00780b */ /* 0x040fe20003f2e000 */
[----:B------:R-:W-:Y:S01]  /*01a0*/  FMUL R13, R44, 16777216 ;  /* 0x4b8000002c0d7820 */ /* 0x000fe20000400000 */
[----:B------:R-:W-:Y:S01]  /*01b0*/  FSEL R42, RZ, 6, !P0 ;  /* 0x40c00000ff2a7808 */ /* 0x000fe20004000000 */
[----:B------:R-:W-:Y:S01]  /*01c0*/  FMUL R16, R43, 16777216 ;  /* 0x4b8000002b107820 */ /* 0x000fe20000400000 */
[----:B------:R-:W-:Y:S02]  /*01d0*/  FSEL R32, RZ, 7, !P0 ;  /* 0x40e00000ff207808 */ /* 0x000fe40004000000 */
[----:B------:R-:W-:Y:S01]  /*01e0*/  FSEL R13, R13, R44, !P1 ;  /* 0x0000002c0d0d7208 */ /* 0x000fe20004800000 */
[----:B------:R-:W-:Y:S01]  /*01f0*/  FMUL R15, R42, 16777216 ;  /* 0x4b8000002a0f7820 */ /* 0x000fe20000400000 */
[----:B------:R-:W-:-:S02]  /*0200*/  FSEL R49, RZ, 2, !P0 ;  /* 0x40000000ff317808 */ /* 0x000fc40004000000 */
[----:B------:R-:W-:Y:S01]  /*0210*/  FSETP.GEU.AND P2, PT, R43, 1.175494350822287508e-38, PT ;  /* 0x008000002b00780b */ /* 0x000fe20003f4e000 */
[----:B------:R0:W1:Y:S01]  /*0220*/  MUFU.RCP R46, R13 ;  /* 0x0000000d002e7308 */ /* 0x0000620000001000 */
[----:B------:R-:W-:Y:S01]  /*0230*/  FSEL R51, RZ, 1, !P0 ;  /* 0x3f800000ff337808 */ /* 0x000fe20004000000 */
[----:B------:R-:W-:Y:S01]  /*0240*/  FMUL R0, R49, 16777216 ;  /* 0x4b80000031007820 */ /* 0x000fe20000400000 */
[----:B------:R-:W-:Y:S02]  /*0250*/  FSEL R45, RZ, 3, !P0 ;  /* 0x40400000ff2d7808 */ /* 0x000fe40004000000 */
[----:B------:R-:W-:Y:S01]  /*0260*/  FSEL R16, R16, R43, !P2 ;  /* 0x0000002b10107208 */ /* 0x000fe20005000000 */
[----:B------:R-:W-:Y:S01]  /*0270*/  FMUL R48, R51, 16777216 ;  /* 0x4b80000033307820 */ /* 0x000fe20000400000 */
[----:B------:R-:W-:Y:S01]  /*0280*/  FSETP.GEU.AND P3, PT, R42, 1.175494350822287508e-38, PT ;  /* 0x008000002a00780b */ /* 0x000fe20003f6e000 */
[----:B------:R-:W-:Y:S01]  /*0290*/  FMUL R14, R45, 16777216 ;  /* 0x4b8000002d0e7820 */ /* 0x000fe20000400000 */
[C---:B0-----:R-:W-:Y:S01]  /*02a0*/  FMUL R13, R32.reuse, 16777216 ;  /* 0x4b800000200d7820 */ /* 0x041fe20000400000 */
[----:B------:R-:W-:Y:S01]  /*02b0*/  FSEL R26, RZ, 8, !P0 ;  /* 0x41000000ff1a7808 */ /* 0x000fe20004000000 */
[----:B------:R0:W4:Y:S01]  /*02c0*/  MUFU.RCP R34, R16 ;  /* 0x0000001000227308 */ /* 0x0001220000001000 */
[----:B------:R-:W-:-:S02]  /*02d0*/  FSETP.GEU.AND P4, PT, R32, 1.175494350822287508e-38, PT ;  /* 0x008000002000780b */ /* 0x000fc40003f8e000 */
[----:B------:R-:W-:Y:S02]  /*02e0*/  FSETP.GEU.AND P5, PT, R49, 1.175494350822287508e-38, PT ;  /* 0x008000003100780b */ /* 0x000fe40003fae000 */
[----:B------:R-:W-:Y:S02]  /*02f0*/  FSETP.GEU.AND P6, PT, R45, 1.175494350822287508e-38, PT ;  /* 0x008000002d00780b */ /* 0x000fe40003fce000 */
[----:B------:R-:W-:Y:S01]  /*0300*/  FSEL R41, R15, R42, !P3 ;  /* 0x0000002a0f297208 */ /* 0x000fe20005800000 */
[----:B------:R-:W-:Y:S01]  /*0310*/  FMUL R15, R26, 16777216 ;  /* 0x4b8000001a0f7820 */ /* 0x000fe20000400000 */
[----:B------:R-:W-:Y:S02]  /*0320*/  FSEL R33, R13, R32, !P4 ;  /* 0x000000200d217208 */ /* 0x000fe40006000000 */
[----:B------:R-:W-:Y:S02]  /*0330*/  FSEL R0, R0, R49, !P5 ;  /* 0x0000003100007208 */ /* 0x000fe40006800000 */
[----:B------:R-:W-:Y:S01]  /*0340*/  FSEL R13, R48, R51, !P5 ;  /* 0x00000033300d7208 */ /* 0x000fe20006800000 */
[----:B------:R-:W-:Y:S01]  /*0350*/  MUFU.RCP R41, R41 ;  /* 0x0000002900297308 */ /* 0x000fe20000001000 */
[----:B------:R-:W-:-:S02]  /*0360*/  FSEL R28, RZ, 10, !P0 ;  /* 0x41200000ff1c7808 */ /* 0x000fc40004000000 */
[----:B------:R-:W-:Y:S02]  /*0370*/  FSETP.GEU.AND P5, PT, R26, 1.175494350822287508e-38, PT ;  /* 0x008000001a00780b */ /* 0x000fe40003fae000 */
[----:B0-----:R-:W-:Y:S01]  /*0380*/  FSEL R16, RZ, 11, !P0 ;  /* 0x41300000ff107808 */ /* 0x001fe20004000000 */
[----:B------:R-:W-:Y:S01]  /*0390*/  FMUL R17, R28, 16777216 ;  /* 0x4b8000001c117820 */ /* 0x000fe20000400000 */
[----:B------:R-:W-:Y:S01]  /*03a0*/  FSEL R14, R14, R45, !P6 ;  /* 0x0000002d0e0e7208 */ /* 0x000fe20007000000 */
[----:B------:R-:W0:Y:S01]  /*03b0*/  MUFU.RCP R0, R0 ;  /* 0x0000000000007308 */ /* 0x000e220000001000 */
[----:B------:R-:W-:Y:S01]  /*03c0*/  FSEL R29, RZ, 9, !P0 ;  /* 0x41100000ff1d7808 */ /* 0x000fe20004000000 */
[----:B------:R-:W-:Y:S01]  /*03d0*/  FMUL R53, R16, 16777216 ;  /* 0x4b80000010357820 */ /* 0x000fe20000400000 */
[----:B------:R-:W-:Y:S02]  /*03e0*/  FSEL R35, R15, R26, !P5 ;  /* 0x0000001a0f237208 */ /* 0x000fe40006800000 */
[----:B------:R-:W-:-:S02]  /*03f0*/  FSEL R19, R48, R51, !P1 ;  /* 0x0000003330137208 */ /* 0x000fc40004800000 */
[----:B------:R-:W-:Y:S01]  /*0400*/  FSETP.GEU.AND P1, PT, R28, 1.175494350822287508e-38, PT ;  /* 0x008000001c00780b */ /* 0x000fe20003f2e000 */
[----:B------:R5:W0:Y:S01]  /*0410*/  MUFU.RCP R52, R14 ;  /* 0x0000000e00347308 */ /* 0x000a220000001000 */
[----:B------:R-:W-:Y:S01]  /*0420*/  FSEL R47, R48, R51, !P2 ;  /* 0x00000033302f7208 */ /* 0x000fe20005000000 */
[----:B-1----:R-:W-:Y:S01]  /*0430*/  FMUL R46, R46, R19 ;  /* 0x000000132e2e7220 */ /* 0x002fe20000400000 */
[----:B------:R-:W-:Y:S02]  /*0440*/  FSETP.GEU.AND P2, PT, R16, 1.175494350822287508e-38, PT ;  /* 0x008000001000780b */ /* 0x000fe40003f4e000 */
[----:B------:R-:W-:Y:S01]  /*0450*/  FSEL R15, R48, R51, !P6 ;  /* 0x00000033300f7208 */ /* 0x000fe20007000000 */
[----:B----4-:R-:W-:Y:S01]  /*0460*/  FMUL R34, R34, R47 ;  /* 0x0000002f22227220 */ /* 0x010fe20000400000 */
[C---:B------:R-:W-:Y:S01]  /*0470*/  FSETP.GEU.AND P6, PT, R29.reuse, 1.175494350822287508e-38, PT ;  /* 0x008000001d00780b */ /* 0x040fe20003fce000 */
[----:B------:R-:W1:Y:S01]  /*0480*/  MUFU.RCP R33, R33 ;  /* 0x0000002100217308 */ /* 0x000e620000001000 */
[----:B-----5:R-:W-:Y:S01]  /*0490*/  FMUL R14, R29, 16777216 ;  /* 0x4b8000001d0e7820 */ /* 0x020fe20000400000 */
[----:B------:R-:W-:Y:S01]  /*04a0*/  FSEL R27, R17, R28, !P1 ;  /* 0x0000001c111b7208 */ /* 0x000fe20004800000 */
[----:B0-----:R-:W-:Y:S01]  /*04b0*/  FMUL R0, R0, R13 ;  /* 0x0000000d00007220 */ /* 0x001fe20000400000 */
[----:B------:R-:W-:-:S02]  /*04c0*/  FSEL R17, R53, R16, !P2 ;  /* 0x0000001035117208 */ /* 0x000fc40005000000 */
[----:B------:R-:W-:Y:S02]  /*04d0*/  FSEL R25, R14, R29, !P6 ;  /* 0x0000001d0e197208 */ /* 0x000fe40007000000 */
[----:B------:R-:W0:Y:S01]  /*04e0*/  MUFU.RCP R35, R35 ;  /* 0x0000002300237308 */ /* 0x000e220000001000 */
[----:B------:R-:W-:Y:S01]  /*04f0*/  FSEL R14, R48, R51, !P3 ;  /* 0x00000033300e7208 */ /* 0x000fe20005800000 */
[----:B------:R-:W-:Y:S01]  /*0500*/  FMUL R52, R52, R15 ;  /* 0x0000000f34347220 */ /* 0x000fe20000400000 */
[CC--:B------:R-:W-:Y:S02]  /*0510*/  FSEL R18, R48.reuse, R51.reuse, !P5 ;  /* 0x0000003330127208 */ /* 0x0c0fe40006800000 */
[----:B------:R-:W-:Y:S01]  /*0520*/  FSETP.NEU.AND P3, PT, R49, RZ, PT ;  /* 0x000000ff3100720b */ /* 0x000fe20003f6d000 */
[----:B------:R-:W-:Y:S01]  /*0530*/  FMUL R41, R41, R14 ;  /* 0x0000000e29297220 */ /* 0x000fe20000400000 */
[CC--:B------:R-:W-:Y:S01]  /*0540*/  FSEL R14, R48.reuse, R51.reuse, !P4 ;  /* 0x00000033300e7208 */ /* 0x0c0fe20006000000 */
[----:B------:R-:W4:Y:S01]  /*0550*/  MUFU.RCP R17, R17 ;  /* 0x0000001100117308 */ /* 0x000f220000001000 */
[----:B------:R-:W-:-:S02]  /*0560*/  FSEL R56, R48, R51, !P2 ;  /* 0x0000003330387208 */ /* 0x000fc40005000000 */
[----:B------:R-:W-:Y:S01]  /*0570*/  FSEL R19, RZ, 12, !P0 ;  /* 0x41400000ff137808 */ /* 0x000fe20004000000 */
[----:B-1----:R-:W-:Y:S01]  /*0580*/  FMUL R33, R33, R14 ;  /* 0x0000000e21217220 */ /* 0x002fe20000400000 */
[----:B------:R-:W-:Y:S02]  /*0590*/  FSEL R14, RZ, 14, !P0 ;  /* 0x41600000ff0e7808 */ /* 0x000fe40004000000 */
[----:B------:R-:W-:Y:S01]  /*05a0*/  FSEL R15, RZ, 15, !P0 ;  /* 0x41700000ff0f7808 */ /* 0x000fe20004000000 */
[----:B------:R-:W1:Y:S01]  /*05b0*/  MUFU.RCP R27, R27 ;  /* 0x0000001b001b7308 */ /* 0x000e620000001000 */
[----:B0-----:R-:W-:Y:S01]  /*05c0*/  FMUL R35, R35, R18 ;  /* 0x0000001223237220 */ /* 0x001fe20000400000 */
[----:B------:R-:W-:Y:S02]  /*05d0*/  FSEL R18, RZ, 13, !P0 ;  /* 0x41500000ff127808 */ /* 0x000fe40004000000 */
[-C--:B------:R-:W-:Y:S02]  /*05e0*/  FSEL R54, R48, R51.reuse, !P1 ;  /* 0x0000003330367208 */ /* 0x080fe40004800000 */
[----:B------:R-:W-:Y:S01]  /*05f0*/  FSEL R13, RZ, 16, !P0 ;  /* 0x41800000ff0d7808 */ /* 0x000fe20004000000 */
[----:B------:R-:W-:Y:S01]  /*0600*/  FMUL R57, R18, 16777216 ;  /* 0x4b80000012397820 */ /* 0x000fe20000400000 */
[----:B------:R-:W0:Y:S01]  /*0610*/  MUFU.RCP R25, R25 ;  /* 0x0000001900197308 */ /* 0x000e220000001000 */
[----:B------:R-:W-:Y:S01]  /*0620*/  FSEL R50, R48, R51, !P6 ;  /* 0x0000003330327208 */ /* 0x000fe20007000000 */
[----:B----4-:R-:W-:Y:S01]  /*0630*/  FMUL R17, R17, R56 ;  /* 0x0000003811117220 */ /* 0x010fe20000400000 */
[----:B------:R-:W-:-:S02]  /*0640*/  FSEL R0, R0, RZ, P3 ;  /* 0x000000ff00007208 */ /* 0x000fc40001800000 */
[----:B------:R-:W-:Y:S02]  /*0650*/  FSETP.GEU.AND P5, PT, R19, 1.175494350822287508e-38, PT ;  /* 0x008000001300780b */ /* 0x000fe40003fae000 */
[----:B------:R-:W-:Y:S01]  /*0660*/  FSETP.GEU.AND P4, PT, R18, 1.175494350822287508e-38, PT ;  /* 0x008000001200780b */ /* 0x000fe20003f8e000 */
[----:B-1----:R-:W-:Y:S01]  /*0670*/  FMUL R27, R27, R54 ;  /* 0x000000361b1b7220 */ /* 0x002fe20000400000 */
[----:B------:R-:W-:Y:S02]  /*0680*/  FSETP.GEU.AND P2, PT, R14, 1.175494350822287508e-38, PT ;  /* 0x008000000e00780b */ /* 0x000fe40003f4e000 */
[----:B------:R-:W-:Y:S02]  /*0690*/  FSETP.GEU.AND P1, PT, R15, 1.175494350822287508e-38, PT ;  /* 0x008000000f00780b */ /* 0x000fe40003f2e000 */
[----:B------:R-:W-:Y:S02]  /*06a0*/  FSETP.GEU.AND P3, PT, R13, 1.175494350822287508e-38, PT ;  /* 0x008000000d00780b */ /* 0x000fe40003f6e000 */
[CC--:B------:R-:W-:Y:S01]  /*06b0*/  FSEL R53, R48.reuse, R51.reuse, !P5 ;  /* 0x0000003330357208 */ /* 0x0c0fe20006800000 */
[----:B0-----:R-:W-:Y:S01]  /*06c0*/  FMUL R25, R25, R50 ;  /* 0x0000003219197220 */ /* 0x001fe20000400000 */
[----:B------:R-:W-:-:S02]  /*06d0*/  FSEL R50, R48, R51, !P4 ;  /* 0x0000003330327208 */ /* 0x000fc40006000000 */
[----:B------:R-:W-:Y:S02]  /*06e0*/  FSEL R59, R57, R18, !P4 ;  /* 0x00000012393b7208 */ /* 0x000fe40006000000 */
[----:B------:R-:W-:Y:S02]  /*06f0*/  FSETP.NEU.AND P4, PT, R44, RZ, PT ;  /* 0x000000ff2c00720b */ /* 0x000fe40003f8d000 */
[C---:B--2---:R-:W-:Y:S01]  /*0700*/  PRMT R47, R4.reuse, 0x7632, R47 ;  /* 0x00007632042f7816 */ /* 0x044fe2000000002f */
[----:B------:R-:W-:-:S04]  /*0710*/  IMAD.U32 R4, R4, 0x10000, RZ ;  /* 0x0001000004047824 */ /* 0x000fc800078e00ff */
[----:B------:R-:W-:Y:S01]  /*0720*/  IMAD.U32 R47, R47, 0x10000, RZ ;  /* 0x000100002f2f7824 */ /* 0x000fe200078e00ff */
[----:B------:R-:W-:-:S04]  /*0730*/  FSEL R55, R4, RZ, P0 ;  /* 0x000000ff04377208 */ /* 0x000fc80000000000 */
[----:B------:R-:W-:Y:S02]  /*0740*/  FSEL R4, R47, RZ, P0 ;  /* 0x000000ff2f047208 */ /* 0x000fe40000000000 */
[----:B------:R-:W-:-:S03]  /*0750*/  FSEL R47, R48, R51, !P1 ;  /* 0x00000033302f7208 */ /* 0x000fc60004800000 */
[----:B------:R-:W-:-:S04]  /*0760*/  FADD R4, -R55, R4 ;  /* 0x0000000437047221 */ /* 0x000fc80000000100 */
[C---:B------:R-:W-:Y:S01]  /*0770*/  FMUL R56, R4.reuse, R4 ;  /* 0x0000000404387220 */ /* 0x040fe20000400000 */
[----:B------:R-:W-:Y:S01]  /*0780*/  FFMA R54, R4, R0, R55 ;  /* 0x0000000004367223 */ /* 0x000fe20000000037 */
[CC--:B------:R-:W-:Y:S02]  /*0790*/  FSEL R4, R48.reuse, R51.reuse, !P2 ;  /* 0x0000003330047208 */ /* 0x0c0fe40005000000 */
[----:B------:R-:W-:Y:S01]  /*07a0*/  FSEL R48, R48, R51, !P3 ;  /* 0x0000003330307208 */ /* 0x000fe20005800000 */
[----:B------:R-:W-:Y:S01]  /*07b0*/  FMUL R51, R51, R56 ;  /* 0x0000003833337220 */ /* 0x000fe20000400000 */
[----:B------:R-:W-:-:S03]  /*07c0*/  FMUL R56, R19, 16777216 ;  /* 0x4b80000013387820 */ /* 0x000fc60000400000 */
[----:B------:R-:W-:Y:S01]  /*07d0*/  FFMA R51, R0, R51, RZ ;  /* 0x0000003300337223 */ /* 0x000fe200000000ff */
[----:B------:R-:W-:Y:S01]  /*07e0*/  IMAD.U32 R0, R5, 0x10000, RZ ;  /* 0x0001000005007824 */ /* 0x000fe200078e00ff */
[----:B------:R-:W-:Y:S02]  /*07f0*/  FSEL R58, R56, R19, !P5 ;  /* 0x00000013383a7208 */ /* 0x000fe40006800000 */
[----:B------:R-:W-:Y:S02]  /*0800*/  FSETP.NEU.AND P5, PT, R45, RZ, PT ;  /* 0x000000ff2d00720b */ /* 0x000fe40003fad000 */
[----:B------:R-:W-:Y:S02]  /*0810*/  FSEL R55, R0, RZ, P0 ;  /* 0x000000ff00377208 */ /* 0x000fe40000000000 */
[----:B------:R-:W-:Y:S01]  /*0820*/  FSEL R52, R52, RZ, P5 ;  /* 0x000000ff34347208 */ /* 0x000fe20002800000 */
[----:B------:R-:W0:Y:S02]  /*0830*/  MUFU.RCP R0, R58 ;  /* 0x0000003a00007308 */ /* 0x000e240000001000 */
[----:B------:R-:W-:Y:S01]  /*0840*/  FADD R57, R55, -R54 ;  /* 0x8000003637397221 */ /* 0x000fe20000000000 */
[----:B------:R-:W-:-:S03]  /*0850*/  PRMT R55, R5, 0x7632, R55 ;  /* 0x0000763205377816 */ /* 0x000fc60000000037 */
[C---:B------:R-:W-:Y:S01]  /*0860*/  FMUL R56, R57.reuse, R57 ;  /* 0x0000003939387220 */ /* 0x040fe20000400000 */
[----:B------:R-:W-:Y:S01]  /*0870*/  FFMA R54, R57, R52, R54 ;  /* 0x0000003439367223 */ /* 0x000fe20000000036 */
[----:B------:R-:W-:Y:S01]  /*0880*/  IMAD.U32 R55, R55, 0x10000, RZ ;  /* 0x0001000037377824 */ /* 0x000fe200078e00ff */
[----:B------:R-:W1:Y:S01]  /*0890*/  MUFU.RCP R5, R59 ;  /* 0x0000003b00057308 */ /* 0x000e620000001000 */
[----:B------:R-:W-:Y:S01]  /*08a0*/  FMUL R56, R49, R56 ;  /* 0x0000003831387220 */ /* 0x000fe20000400000 */
[----:B------:R-:W-:Y:S01]  /*08b0*/  FSEL R49, R46, RZ, P4 ;  /* 0x000000ff2e317208 */ /* 0x000fe20002000000 */
[----:B------:R-:W-:Y:S01]  /*08c0*/  IMAD.U32 R46, R6, 0x10000, RZ ;  /* 0x00010000062e7824 */ /* 0x000fe200078e00ff */
[----:B------:R-:W-:Y:S01]  /*08d0*/  FSEL R55, R55, RZ, P0 ;  /* 0x000000ff37377208 */ /* 0x000fe20000000000 */
[----:B------:R-:W-:Y:S01]  /*08e0*/  FFMA R52, R52, R56, R51 ;  /* 0x0000003834347223 */ /* 0x000fe20000000033 */
[----:B------:R-:W-:Y:S01]  /*08f0*/  FSETP.NEU.AND P4, PT, R43, RZ, PT ;  /* 0x000000ff2b00720b */ /* 0x000fe20003f8d000 */
[----:B0-----:R-:W-:Y:S01]  /*0900*/  FMUL R0, R0, R53 ;  /* 0x0000003500007220 */ /* 0x001fe20000400000 */
[----:B------:R-:W-:Y:S01]  /*0910*/  FSEL R46, R46, RZ, P0 ;  /* 0x000000ff2e2e7208 */ /* 0x000fe20000000000 */
[----:B------:R-:W-:Y:S01]  /*0920*/  FADD R55, R55, -R54 ;  /* 0x8000003637377221 */ /* 0x000fe20000000000 */
[----:B------:R-:W-:-:S02]  /*0930*/  FSEL R34, R34, RZ, P4 ;  /* 0x000000ff22227208 */ /* 0x000fc40002000000 */
[----:B------:R-:W-:Y:S01]  /*0940*/  FSETP.NEU.AND P4, PT, R32, RZ, PT ;  /* 0x000000ff2000720b */ /* 0x000fe20003f8d000 */
[C---:B------:R-:W-:Y:S01]  /*0950*/  FMUL R56, R55.reuse, R55 ;  /* 0x0000003737387220 */ /* 0x040fe20000400000 */
[----:B------:R-:W-:Y:S01]  /*0960*/  FFMA R51, R55, R49, R54 ;  /* 0x0000003137337223 */ /* 0x000fe20000000036 */
[----:B------:R-:W-:Y:S01]  /*0970*/  FMUL R55, R14, 16777216 ;  /* 0x4b8000000e377820 */ /* 0x000fe20000400000 */
[----:B-1----:R-:W-:Y:S01]  /*0980*/  FMUL R50, R5, R50 ;  /* 0x0000003205327220 */ /* 0x002fe20000400000 */
[----:B------:R-:W-:Y:S01]  /*0990*/  FMUL R56, R45, R56 ;  /* 0x000000382d387220 */ /* 0x000fe20000400000 */
[----:B------:R-:W-:Y:S01]  /*09a0*/  PRMT R45, R6, 0x7632, R45 ;  /* 0x00007632062d7816 */ /* 0x000fe2000000002d */
[--C-:B------:R-:W-:Y:S01]  /*09b0*/  FADD R46, R46, -R51.reuse ;  /* 0x800000332e2e7221 */ /* 0x100fe20000000000 */
[----:B------:R-:W-:Y:S01]  /*09c0*/  FSEL R55, R55, R14, !P2 ;  /* 0x0000000e37377208 */ /* 0x000fe20005000000 */
[----:B------:R-:W-:Y:S01]  /*09d0*/  FFMA R49, R49, R56, R52 ;  /* 0x0000003831317223 */ /* 0x000fe20000000034 */
[----:B------:R-:W-:Y:S01]  /*09e0*/  FSETP.NEU.AND P2, PT, R42, RZ, PT ;  /* 0x000000ff2a00720b */ /* 0x000fe20003f4d000 */
[----:B------:R-:W-:Y:S01]  /*09f0*/  IMAD.U32 R45, R45, 0x10000, RZ ;  /* 0x000100002d2d7824 */ /* 0x000fe200078e00ff */
[C---:B------:R-:W-:Y:S01]  /*0a00*/  FFMA R6, R46.reuse, R34, R51 ;  /* 0x000000222e067223 */ /* 0x040fe20000000033 */
[C---:B------:R-:W-:Y:S01]  /*0a10*/  PRMT R5, R7.reuse, 0x7632, R5 ;  /* 0x0000763207057816 */ /* 0x040fe20000000005 */
[----:B------:R-:W-:Y:S01]  /*0a20*/  FMUL R53, R46, R46 ;  /* 0x0000002e2e357220 */ /* 0x000fe20000400000 */
[----:B------:R-:W-:Y:S01]  /*0a30*/  IMAD.U32 R7, R7, 0x10000, RZ ;  /* 0x0001000007077824 */ /* 0x000fe200078e00ff */
[----:B------:R-:W-:Y:S01]  /*0a40*/  FSEL R51, R45, RZ, P0 ;  /* 0x000000ff2d337208 */ /* 0x000fe20000000000 */
[----:B------:R-:W-:Y:S01]  /*0a50*/  FMUL R46, R15, 16777216 ;  /* 0x4b8000000f2e7820 */ /* 0x000fe20000400000 */
[----:B------:R-:W-:Y:S01]  /*0a60*/  FSEL R41, R41, RZ, P2 ;  /* 0x000000ff29297208 */ /* 0x000fe20001000000 */
[----:B------:R-:W-:Y:S01]  /*0a70*/  FMUL R44, R44, R53 ;  /* 0x000000352c2c7220 */ /* 0x000fe20000400000 */
[----:B------:R-:W-:Y:S01]  /*0a80*/  FSEL R7, R7, RZ, P0 ;  /* 0x000000ff07077208 */ /* 0x000fe20000000000 */
[--C-:B------:R-:W-:Y:S01]  /*0a90*/  FADD R51, R51, -R6.reuse ;  /* 0x8000000633337221 */ /* 0x100fe20000000000 */
[----:B------:R-:W-:Y:S01]  /*0aa0*/  FSEL R53, R46, R15, !P1 ;  /* 0x0000000f2e357208 */ /* 0x000fe20004800000 */
[----:B------:R-:W-:Y:S01]  /*0ab0*/  IMAD.U32 R5, R5, 0x10000, RZ ;  /* 0x0001000005057824 */ /* 0x000fe200078e00ff */
[----:B------:R-:W-:Y:S01]  /*0ac0*/  FSEL R33, R33, RZ, P4 ;  /* 0x000000ff21217208 */ /* 0x000fe20002000000 */
[----:B------:R-:W-:Y:S01]  /*0ad0*/  FFMA R46, R51, R41, R6 ;  /* 0x00000029332e7223 */ /* 0x000fe20000000006 */
[----:B------:R-:W-:Y:S01]  /*0ae0*/  FSETP.NEU.AND P1, PT, R26, RZ, PT ;  /* 0x000000ff1a00720b */ /* 0x000fe20003f2d000 */
[----:B------:R-:W-:Y:S01]  /*0af0*/  FFMA R44, R34, R44, R49 ;  /* 0x0000002c222c7223 */ /* 0x000fe20000000031 */
[----:B------:R-:W-:Y:S01]  /*0b00*/  FSEL R5, R5, RZ, P0 ;  /* 0x000000ff05057208 */ /* 0x000fe20000000000 */
[--C-:B------:R-:W-:Y:S01]  /*0b10*/  FADD R7, R7, -R46.reuse ;  /* 0x8000002e07077221 */ /* 0x100fe20000000000 */
[----:B------:R-:W-:Y:S01]  /*0b20*/  FSEL R34, R35, RZ, P1 ;  /* 0x000000ff23227208 */ /* 0x000fe20000800000 */
[----:B------:R-:W-:Y:S01]  /*0b30*/  FMUL R52, R51, R51 ;  /* 0x0000003333347220 */ /* 0x000fe20000400000 */
[----:B------:R-:W-:Y:S01]  /*0b40*/  FSETP.NEU.AND P1, PT, R29, RZ, PT ;  /* 0x000000ff1d00720b */ /* 0x000fe20003f2d000 */
[C---:B------:R-:W-:Y:S01]  /*0b50*/  FFMA R46, R7.reuse, R33, R46 ;  /* 0x00000021072e7223 */ /* 0x040fe2000000002e */
[----:B------:R-:W-:Y:S01]  /*0b60*/  FMUL R7, R7, R7 ;  /* 0x0000000707077220 */ /* 0x000fe20000400000 */
[----:B------:R-:W-:Y:S01]  /*0b70*/  FMUL R52, R43, R52 ;  /* 0x000000342b347220 */ /* 0x000fe20000400000 */
[----:B------:R-:W-:Y:S01]  /*0b80*/  FSEL R25, R25, RZ, P1 ;  /* 0x000000ff19197208 */ /* 0x000fe20000800000 */
[----:B------:R-:W-:Y:S01]  /*0b90*/  FADD R5, R5, -R46 ;  /* 0x8000002e05057221 */ /* 0x000fe20000000000 */
[----:B------:R-:W-:Y:S01]  /*0ba0*/  FMUL R7, R42, R7 ;  /* 0x000000072a077220 */ /* 0x000fe20000400000 */
[----:B------:R-:W-:Y:S01]  /*0bb0*/  FFMA R44, R41, R52, R44 ;  /* 0x00000034292c7223 */ /* 0x000fe2000000002c */
[----:B------:R-:W-:Y:S01]  /*0bc0*/  FSETP.NEU.AND P1, PT, R28, RZ, PT ;  /* 0x000000ff1c00720b */ /* 0x000fe20003f2d000 */
[C---:B------:R-:W-:Y:S01]  /*0bd0*/  FMUL R35, R5.reuse, R5 ;  /* 0x0000000505237220 */ /* 0x040fe20000400000 */
[----:B------:R-:W-:Y:S01]  /*0be0*/  FFMA R46, R5, R34, R46 ;  /* 0x00000022052e7223 */ /* 0x000fe2000000002e */
[C---:B---3--:R-:W-:Y:S01]  /*0bf0*/  IMAD.U32 R5, R8.reuse, 0x10000, RZ ;  /* 0x0001000008057824 */ /* 0x048fe200078e00ff */
[----:B------:R-:W-:Y:S01]  /*0c00*/  PRMT R8, R8, 0x7632, R8 ;  /* 0x0000763208087816 */ /* 0x000fe20000000008 */
[----:B------:R-:W-:Y:S01]  /*0c10*/  FFMA R7, R33, R7, R44 ;  /* 0x0000000721077223 */ /* 0x000fe2000000002c */
[----:B------:R-:W-:Y:S01]  /*0c20*/  FMUL R35, R32, R35 ;  /* 0x0000002320237220 */ /* 0x000fe20000400000 */
[----:B------:R-:W-:Y:S01]  /*0c30*/  FMUL R32, R13, 16777216 ;  /* 0x4b8000000d207820 */ /* 0x000fe20000400000 */
[----:B------:R-:W-:Y:S01]  /*0c40*/  FSEL R5, R5, RZ, P0 ;  /* 0x000000ff05057208 */ /* 0x000fe20000000000 */
[----:B------:R-:W-:Y:S01]  /*0c50*/  IMAD.U32 R8, R8, 0x10000, RZ ;  /* 0x0001000008087824 */ /* 0x000fe200078e00ff */
[----:B------:R-:W-:Y:S01]  /*0c60*/  FFMA R7, R34, R35, R7 ;  /* 0x0000002322077223 */ /* 0x000fe20000000007 */
[----:B------:R-:W-:Y:S01]  /*0c70*/  FSEL R27, R27, RZ, P1 ;  /* 0x000000ff1b1b7208 */ /* 0x000fe20000800000 */
[----:B------:R-:W0:Y:S01]  /*0c80*/  MUFU.RCP R45, R55 ;  /* 0x00000037002d7308 */ /* 0x000e220000001000 */
[----:B------:R-:W-:Y:S01]  /*0c90*/  FADD R5, R5, -R46 ;  /* 0x8000002e05057221 */ /* 0x000fe20000000000 */
[----:B------:R-:W-:-:S02]  /*0ca0*/  FSEL R8, R8, RZ, P0 ;  /* 0x000000ff08087208 */ /* 0x000fc40000000000 */
[----:B------:R-:W-:Y:S01]  /*0cb0*/  FSEL R34, R32, R13, !P3 ;  /* 0x0000000d20227208 */ /* 0x000fe20005800000 */
[C---:B------:R-:W-:Y:S01]  /*0cc0*/  FFMA R33, R5.reuse, R25, R46 ;  /* 0x0000001905217223 */ /* 0x040fe2000000002e */
[----:B------:R-:W-:Y:S01]  /*0cd0*/  FMUL R35, R5, R5 ;  /* 0x0000000505237220 */ /* 0x000fe20000400000 */
[C---:B------:R-:W-:Y:S01]  /*0ce0*/  IMAD.U32 R5, R9.reuse, 0x10000, RZ ;  /* 0x0001000009057824 */ /* 0x040fe200078e00ff */
[----:B------:R-:W-:Y:S01]  /*0cf0*/  PRMT R9, R9, 0x7632, R9 ;  /* 0x0000763209097816 */ /* 0x000fe20000000009 */
[----:B------:R-:W-:Y:S01]  /*0d00*/  FADD R32, R8, -R33 ;  /* 0x8000002108207221 */ /* 0x000fe20000000000 */
[----:B------:R-:W-:Y:S01]  /*0d10*/  FMUL R35, R26, R35 ;  /* 0x000000231a237220 */ /* 0x000fe20000400000 */
[----:B------:R-:W-:Y:S01]  /*0d20*/  FADD R8, RZ, R7 ;  /* 0x00000007ff087221 */ /* 0x000fe20000000000 */
[----:B------:R-:W-:Y:S01]  /*0d30*/  FSEL R5, R5, RZ, P0 ;  /* 0x000000ff05057208 */ /* 0x000fe20000000000 */
[C---:B------:R-:W-:Y:S01]  /*0d40*/  FFMA R26, R32.reuse, R27, R33 ;  /* 0x0000001b201a7223 */ /* 0x040fe20000000021 */
[----:B------:R-:W-:Y:S01]  /*0d50*/  FMUL R32, R32, R32 ;  /* 0x0000002020207220 */ /* 0x000fe20000400000 */
[----:B------:R-:W-:Y:S01]  /*0d60*/  FSETP.NEU.AND P1, PT, R16, RZ, PT ;  /* 0x000000ff1000720b */ /* 0x000fe20003f2d000 */
[----:B------:R-:W-:Y:S01]  /*0d70*/  FFMA R8, R25, R35, R8 ;  /* 0x0000002319087223 */ /* 0x000fe20000000008 */
[----:B------:R-:W-:Y:S01]  /*0d80*/  FADD R5, R5, -R26 ;  /* 0x8000001a05057221 */ /* 0x000fe20000000000 */
[----:B------:R-:W-:Y:S01]  /*0d90*/  FMUL R32, R29, R32 ;  /* 0x000000201d207220 */ /* 0x000fe20000400000 */
[----:B------:R-:W-:Y:S01]  /*0da0*/  IMAD.U32 R9, R9, 0x10000, RZ ;  /* 0x0001000009097824 */ /* 0x000fe200078e00ff */
[----:B------:R-:W-:Y:S01]  /*0db0*/  FSEL R17, R17, RZ, P1 ;  /* 0x000000ff11117208 */ /* 0x000fe20000800000 */
[----:B------:R-:W-:Y:S01]  /*0dc0*/  FMUL R7, R5, R5 ;  /* 0x0000000505077220 */ /* 0x000fe20000400000 */
[----:B------:R-:W-:Y:S01]  /*0dd0*/  FFMA R8, R27, R32, R8 ;  /* 0x000000201b087223 */ /* 0x000fe20000000008 */
[----:B------:R-:W-:Y:S01]  /*0de0*/  FSETP.NEU.AND P1, PT, R19, RZ, PT ;  /* 0x000000ff1300720b */ /* 0x000fe20003f2d000 */
[----:B------:R-:W1:Y:S01]  /*0df0*/  MUFU.RCP R6, R53 ;  /* 0x0000003500067308 */ /* 0x000e620000001000 */
[----:B------:R-:W-:Y:S01]  /*0e00*/  FMUL R7, R28, R7 ;  /* 0x000000071c077220 */ /* 0x000fe20000400000 */
[----:B------:R-:W-:Y:S01]  /*0e10*/  FSEL R9, R9, RZ, P0 ;  /* 0x000000ff09097208 */ /* 0x000fe20000000000 */
[----:B------:R-:W-:Y:S01]  /*0e20*/  FFMA R26, R5, R17, R26 ;  /* 0x00000011051a7223 */ /* 0x000fe2000000001a */
[----:B------:R-:W-:Y:S01]  /*0e30*/  IMAD.U32 R5, R10, 0x10000, RZ ;  /* 0x000100000a057824 */ /* 0x000fe200078e00ff */
[----:B------:R-:W-:Y:S01]  /*0e40*/  FFMA R7, R17, R7, R8 ;  /* 0x0000000711077223 */ /* 0x000fe20000000008 */
[----:B------:R-:W-:Y:S01]  /*0e50*/  FSEL R8, R0, RZ, P1 ;  /* 0x000000ff00087208 */ /* 0x000fe20000800000 */
[----:B------:R-:W-:Y:S01]  /*0e60*/  FADD R9, R9, -R26 ;  /* 0x8000001a09097221 */ /* 0x000fe20000000000 */
[----:B------:R-:W-:Y:S01]  /*0e70*/  PRMT R10, R10, 0x7632, R10 ;  /* 0x000076320a0a7816 */ /* 0x000fe2000000000a */
[----:B------:R-:W2:Y:S01]  /*0e80*/  SHFL.BFLY PT, R0, R13, 0x10, 0x1f ;  /* 0x0e001f000d007f89 */ /* 0x000ea200000e0000 */
[----:B------:R-:W-:Y:S01]  /*0e90*/  FSETP.NEU.AND P2, PT, R18, RZ, PT ;  /* 0x000000ff1200720b */ /* 0x000fe20003f4d000 */
[----:B------:R-:W-:Y:S01]  /*0ea0*/  FFMA R26, R9, R8, R26 ;  /* 0x00000008091a7223 */ /* 0x000fe2000000001a */
[----:B------:R-:W-:Y:S01]  /*0eb0*/  FSEL R5, R5, RZ, P0 ;  /* 0x000000ff05057208 */ /* 0x000fe20000000000 */
[----:B------:R-:W-:Y:S01]  /*0ec0*/  IMAD.U32 R10, R10, 0x10000, RZ ;  /* 0x000100000a0a7824 */ /* 0x000fe200078e00ff */
[----:B------:R-:W-:Y:S01]  /*0ed0*/  FSEL R50, R50, RZ, P2 ;  /* 0x000000ff32327208 */ /* 0x000fe20001000000 */
[----:B------:R-:W-:Y:S01]  /*0ee0*/  FMUL R9, R9, R9 ;  /* 0x0000000909097220 */ /* 0x000fe20000400000 */
[----:B0-----:R-:W-:Y:S01]  /*0ef0*/  FMUL R4, R45, R4 ;  /* 0x000000042d047220 */ /* 0x001fe20000400000 */
[--C-:B------:R-:W-:Y:S01]  /*0f00*/  FADD R17, R5, -R26.reuse ;  /* 0x8000001a05117221 */ /* 0x100fe20000000000 */
[----:B------:R-:W-:Y:S01]  /*0f10*/  FSEL R10, R10, RZ, P0 ;  /* 0x000000ff0a0a7208 */ /* 0x000fe20000000000 */
[----:B------:R-:W-:Y:S01]  /*0f20*/  FMUL R9, R16, R9 ;  /* 0x0000000910097220 */ /* 0x000fe20000400000 */
[----:B------:R-:W0:Y:S01]  /*0f30*/  MUFU.RCP R41, R34 ;  /* 0x0000002200297308 */ /* 0x000e220000001000 */
[C---:B------:R-:W-:Y:S01]  /*0f40*/  FFMA R25, R17.reuse, R50, R26 ;  /* 0x0000003211197223 */ /* 0x040fe2000000001a */
[----:B------:R-:W-:Y:S01]  /*0f50*/  FMUL R16, R17, R17 ;  /* 0x0000001111107220 */ /* 0x000fe20000400000 */
[----:B------:R-:W-:Y:S01]  /*0f60*/  FSETP.NEU.AND P1, PT, R14, RZ, PT ;  /* 0x000000ff0e00720b */ /* 0x000fe20003f2d000 */
[----:B------:R-:W-:Y:S01]  /*0f70*/  FFMA R7, R8, R9, R7 ;  /* 0x0000000908077223 */ /* 0x000fe20000000007 */
[----:B------:R-:W-:Y:S01]  /*0f80*/  FADD R10, R10, -R25 ;  /* 0x800000190a0a7221 */ /* 0x000fe20000000000 */
[----:B------:R-:W-:Y:S01]  /*0f90*/  FMUL R16, R19, R16 ;  /* 0x0000001013107220 */ /* 0x000fe20000400000 */
[C---:B------:R-:W-:Y:S01]  /*0fa0*/  IMAD.U32 R5, R11.reuse, 0x10000, RZ ;  /* 0x000100000b057824 */ /* 0x040fe200078e00ff */
[----:B------:R-:W-:Y:S01]  /*0fb0*/  FSEL R4, R4, RZ, P1 ;  /* 0x000000ff04047208 */ /* 0x000fe20000800000 */
[----:B------:R-:W-:Y:S01]  /*0fc0*/  FMUL R9, R10, R10 ;  /* 0x0000000a0a097220 */ /* 0x000fe20000400000 */
[----:B------:R-:W-:Y:S01]  /*0fd0*/  FFMA R7, R50, R16, R7 ;  /* 0x0000001032077223 */ /* 0x000fe20000000007 */
[----:B------:R-:W-:Y:S01]  /*0fe0*/  PRMT R11, R11, 0x7632, R11 ;  /* 0x000076320b0b7816 */ /* 0x000fe2000000000b */
[----:B-1----:R-:W-:Y:S01]  /*0ff0*/  FMUL R6, R6, R47 ;  /* 0x0000002f06067220 */ /* 0x002fe20000400000 */
[----:B------:R-:W-:Y:S01]  /*1000*/  FMUL R9, R18, R9 ;  /* 0x0000000912097220 */ /* 0x000fe20000400000 */
[----:B------:R-:W-:Y:S01]  /*1010*/  FSEL R5, R5, RZ, P0 ;  /* 0x000000ff05057208 */ /* 0x000fe20000000000 */
[----:B------:R-:W-:Y:S01]  /*1020*/  FFMA R10, R10, R4, R25 ;  /* 0x000000040a0a7223 */ /* 0x000fe20000000019 */
[----:B------:R-:W-:Y:S01]  /*1030*/  FSETP.NEU.AND P1, PT, R15, RZ, PT ;  /* 0x000000ff0f00720b */ /* 0x000fe20003f2d000 */
[----:B------:R-:W-:Y:S01]  /*1040*/  FFMA R7, R4, R9, R7 ;  /* 0x0000000904077223 */ /* 0x000fe20000000007 */
[----:B--2---:R-:W-:Y:S01]  /*1050*/  FADD R4, R13, R0 ;  /* 0x000000000d047221 */ /* 0x004fe20000000000 */
[----:B------:R-:W-:Y:S01]  /*1060*/  IMAD.U32 R11, R11, 0x10000, RZ ;  /* 0x000100000b0b7824 */ /* 0x000fe200078e00ff */
[----:B------:R-:W-:Y:S01]  /*1070*/  FSEL R6, R6, RZ, P1 ;  /* 0x000000ff06067208 */ /* 0x000fe20000800000 */
[--C-:B------:R-:W-:Y:S01]  /*1080*/  FADD R5, R5, -R10.reuse ;  /* 0x8000000a05057221 */ /* 0x100fe20000000000 */
[----:B0-----:R-:W-:Y:S01]  /*1090*/  FMUL R48, R41, R48 ;  /* 0x0000003029307220 */ /* 0x001fe20000400000 */
[----:B------:R-:W-:Y:S01]  /*10a0*/  FSETP.NEU.AND P2, PT, R13, RZ, PT ;  /* 0x000000ff0d00720b */ /* 0x000fe20003f4d000 */
[----:B------:R-:W0:Y:S01]  /*10b0*/  SHFL.BFLY PT, R17, R4, 0x8, 0x1f ;  /* 0x0d001f0004117f89 */ /* 0x000e2200000e0000 */
[----:B------:R-:W-:Y:S01]  /*10c0*/  FSEL R11, R11, RZ, P0 ;  /* 0x000000ff0b0b7208 */ /* 0x000fe20000000000 */
[C---:B------:R-:W-:Y:S01]  /*10d0*/  FFMA R10, R5.reuse, R6, R10 ;  /* 0x00000006050a7223 */ /* 0x040fe2000000000a */
[C---:B------:R-:W-:Y:S01]  /*10e0*/  FSETP.GEU.AND P3, PT, |R4|.reuse, 1.175494350822287508e-38, PT ;  /* 0x008000000400780b */ /* 0x040fe20003f6e200 */
[----:B------:R-:W-:Y:S01]  /*10f0*/  FMUL R9, R5, R5 ;  /* 0x0000000505097220 */ /* 0x000fe20000400000 */
[C---:B------:R-:W-:Y:S01]  /*1100*/  FMUL R5, R4.reuse, 0.25 ;  /* 0x3e80000004057820 */ /* 0x040fe20000400000 */
[----:B------:R-:W-:Y:S01]  /*1110*/  FSETP.GT.AND P1, PT, |R4|, 8.50705917302346158658e+37, PT ;  /* 0x7e8000000400780b */ /* 0x000fe20003f24200 */
[--C-:B------:R-:W-:Y:S01]  /*1120*/  FADD R11, R11, -R10.reuse ;  /* 0x8000000a0b0b7221 */ /* 0x100fe20000000000 */
[----:B------:R-:W-:Y:S01]  /*1130*/  FSEL R48, R48, RZ, P2 ;  /* 0x000000ff30307208 */ /* 0x000fe20001000000 */
[----:B------:R-:W-:Y:S01]  /*1140*/  FMUL R9, R14, R9 ;  /* 0x000000090e097220 */ /* 0x000fe20000400000 */
[----:B------:R-:W-:Y:S01]  /*1150*/  FSEL R14, R5, R4, P1 ;  /* 0x00000004050e7208 */ /* 0x000fe20000800000 */
[----:B------:R-:W-:Y:S01]  /*1160*/  FADD R7, RZ, R7 ;  /* 0x00000007ff077221 */ /* 0x000fe20000000000 */
[C---:B------:R-:W-:Y:S01]  /*1170*/  FMUL R8, R11.reuse, R11 ;  /* 0x0000000b0b087220 */ /* 0x040fe20000400000 */
[----:B------:R-:W-:Y:S01]  /*1180*/  FFMA R10, R11, R48, R10 ;  /* 0x000000300b0a7223 */ /* 0x000fe2000000000a */
[----:B------:R-:W-:Y:S01]  /*1190*/  FSETP.NEU.AND P2, PT, R4, RZ, PT ;  /* 0x000000ff0400720b */ /* 0x000fe20003f4d000 */
[----:B------:R-:W-:Y:S01]  /*11a0*/  FFMA R7, R6, R9, R7 ;  /* 0x0000000906077223 */ /* 0x000fe20000000007 */
[----:B------:R-:W-:Y:S01]  /*11b0*/  @!P3 FMUL R14, R14, 16777216 ;  /* 0x4b8000000e0eb820 */ /* 0x000fe20000400000 */
[----:B------:R-:W-:Y:S01]  /*11c0*/  FMUL R8, R15, R8 ;  /* 0x000000080f087220 */ /* 0x000fe20000400000 */
[----:B------:R-:W1:Y:S01]  /*11d0*/  SHFL.BFLY PT, R9, R10, 0x10, 0x1f ;  /* 0x0e001f000a097f89 */ /* 0x000e6200000e0000 */
[----:B------:R-:W-:Y:S01]  /*11e0*/  @P1 FMUL R0, R0, 0.25 ;  /* 0x3e80000000001820 */ /* 0x000fe20000400000 */
[----:B------:R-:W2:Y:S01]  /*11f0*/  MUFU.RCP R11, R14 ;  /* 0x0000000e000b7308 */ /* 0x000ea20000001000 */
[----:B------:R-:W-:-:S02]  /*1200*/  FFMA R7, R48, R8, R7 ;  /* 0x0000000830077223 */ /* 0x000fc40000000007 */
[----:B------:R-:W-:Y:S01]  /*1210*/  @!P3 FMUL R0, R0, 16777216 ;  /* 0x4b8000000000b820 */ /* 0x000fe20000400000 */
[----:B0-----:R-:W-:Y:S02]  /*1220*/  FADD R5, R4, R17 ;  /* 0x0000001104057221 */ /* 0x001fe40000000000 */
[----:B------:R-:W0:Y:S03]  /*1230*/  SHFL.BFLY PT, R6, R7, 0x10, 0x1f ;  /* 0x0e001f0007067f89 */ /* 0x000e2600000e0000 */
[C---:B------:R-:W-:Y:S01]  /*1240*/  FSETP.GEU.AND P3, PT, |R5|.reuse, 1.175494350822287508e-38, PT ;  /* 0x008000000500780b */ /* 0x040fe20003f6e200 */
[----:B------:R-:W3:Y:S01]  /*1250*/  SHFL.BFLY PT, R16, R5, 0x4, 0x1f ;  /* 0x0c801f0005107f89 */ /* 0x000ee200000e0000 */
[----:B------:R-:W-:Y:S01]  /*1260*/  FSETP.GT.AND P1, PT, |R5|, 8.50705917302346158658e+37, PT ;  /* 0x7e8000000500780b */ /* 0x000fe20003f24200 */
[----:B--2---:R-:W-:Y:S01]  /*1270*/  FMUL R11, R11, R0 ;  /* 0x000000000b0b7220 */ /* 0x004fe20000400000 */
[----:B------:R-:W-:-:S04]  /*1280*/  FMUL R0, R5, 0.25 ;  /* 0x3e80000005007820 */ /* 0x000fc80000400000 */
[----:B------:R-:W-:Y:S01]  /*1290*/  FSEL R11, R11, RZ, P2 ;  /* 0x000000ff0b0b7208 */ /* 0x000fe20001000000 */
[----:B-1----:R-:W-:Y:S01]  /*12a0*/  FADD R9, -R10, R9 ;  /* 0x000000090a097221 */ /* 0x002fe20000000100 */
[----:B------:R-:W-:-:S05]  /*12b0*/  FSEL R14, R0, R5, P1 ;  /* 0x00000005000e7208 */ /* 0x000fca0000800000 */
[----:B------:R-:W-:Y:S01]  /*12c0*/  @P1 FMUL R17, R17, 0.25 ;  /* 0x3e80000011111820 */ /* 0x000fe20000400000 */
[----:B------:R-:W-:Y:S01]  /*12d0*/  FSETP.NEU.AND P2, PT, R5, RZ, PT ;  /* 0x000000ff0500720b */ /* 0x000fe20003f4d000 */
[C---:B------:R-:W-:Y:S01]  /*12e0*/  FMUL R0, R9.reuse, R9 ;  /* 0x0000000909007220 */ /* 0x040fe20000400000 */
[----:B------:R-:W-:Y:S01]  /*12f0*/  FFMA R9, R9, R11, R10 ;  /* 0x0000000b09097223 */ /* 0x000fe2000000000a */
[----:B------:R-:W-:Y:S01]  /*1300*/  @!P3 FMUL R14, R14, 16777216 ;  /* 0x4b8000000e0eb820 */ /* 0x000fe20000400000 */
[----:B------:R-:W-:Y:S01]  /*1310*/  @!P3 FMUL R17, R17, 16777216 ;  /* 0x4b8000001111b820 */ /* 0x000fe20000400000 */
[----:B0-----:R-:W-:Y:S01]  /*1320*/  FADD R6, R7, R6 ;  /* 0x0000000607067221 */ /* 0x001fe20000000000 */
[----:B------:R-:W-:Y:S01]  /*1330*/  FMUL R0, R13, R0 ;  /* 0x000000000d007220 */ /* 0x000fe20000400000 */
[----:B------:R-:W0:Y:S02]  /*1340*/  SHFL.BFLY PT, R8, R9, 0x8, 0x1f ;  /* 0x0d001f0009087f89 */ /* 0x000e2400000e0000 */
[----:B------:R-:W1:Y:S01]  /*1350*/  MUFU.RCP R14, R14 ;  /* 0x0000000e000e7308 */ /* 0x000e620000001000 */
[----:B------:R-:W-:Y:S01]  /*1360*/  FFMA R6, R11, R0, R6 ;  /* 0x000000000b067223 */ /* 0x000fe20000000006 */
[----:B---3--:R-:W-:-:S04]  /*1370*/  FADD R0, R5, R16 ;  /* 0x0000001005007221 */ /* 0x008fc80000000000 */
[----:B------:R-:W2:Y:S01]  /*1380*/  SHFL.BFLY PT, R7, R6, 0x8, 0x1f ;  /* 0x0d001f0006077f89 */ /* 0x000ea200000e0000 */
[C---:B------:R-:W-:Y:S01]  /*1390*/  FSETP.GEU.AND P3, PT, |R0|.reuse, 1.175494350822287508e-38, PT ;  /* 0x008000000000780b */ /* 0x040fe20003f6e200 */
[C---:B------:R-:W-:Y:S01]  /*13a0*/  FMUL R11, R0.reuse, 0.25 ;  /* 0x3e800000000b7820 */ /* 0x040fe20000400000 */
[----:B------:R-:W-:Y:S01]  /*13b0*/  FSETP.GT.AND P1, PT, |R0|, 8.50705917302346158658e+37, PT ;  /* 0x7e8000000000780b */ /* 0x000fe20003f24200 */
[----:B------:R-:W3:Y:S03]  /*13c0*/  SHFL.BFLY PT, R13, R0, 0x2, 0x1f ;  /* 0x0c401f00000d7f89 */ /* 0x000ee600000e0000 */
[----:B------:R-:W-:Y:S01]  /*13d0*/  FSEL R10, R11, R0, P1 ;  /* 0x000000000b0a7208 */ /* 0x000fe20000800000 */
[----:B-1----:R-:W-:-:S06]  /*13e0*/  FMUL R17, R14, R17 ;  /* 0x000000110e117220 */ /* 0x002fcc0000400000 */
[----:B------:R-:W-:Y:S01]  /*13f0*/  @!P3 FMUL R10, R10, 16777216 ;  /* 0x4b8000000a0ab820 */ /* 0x000fe20000400000 */
[----:B------:R-:W-:Y:S01]  /*1400*/  FSEL R17, R17, RZ, P2 ;  /* 0x000000ff11117208 */ /* 0x000fe20001000000 */
[----:B0-----:R-:W-:Y:S01]  /*1410*/  FADD R8, -R9, R8 ;  /* 0x0000000809087221 */ /* 0x001fe20000000100 */
[----:B------:R-:W-:Y:S01]  /*1420*/  @P1 FMUL R16, R16, 0.25 ;  /* 0x3e80000010101820 */ /* 0x000fe20000400000 */
[----:B------:R-:W-:Y:S02]  /*1430*/  FSETP.NEU.AND P2, PT, R0, RZ, PT ;  /* 0x000000ff0000720b */ /* 0x000fe40003f4d000 */
[C---:B------:R-:W-:Y:S01]  /*1440*/  FMUL R11, R8.reuse, R8 ;  /* 0x00000008080b7220 */ /* 0x040fe20000400000 */
[----:B------:R-:W-:Y:S01]  /*1450*/  FFMA R8, R8, R17, R9 ;  /* 0x0000001108087223 */ /* 0x000fe20000000009 */
[----:B------:R-:W-:Y:S01]  /*1460*/  @!P3 FMUL R16, R16, 16777216 ;  /* 0x4b8000001010b820 */ /* 0x000fe20000400000 */
[----:B--2---:R-:W-:Y:S01]  /*1470*/  FADD R6, R6, R7 ;  /* 0x0000000706067221 */ /* 0x004fe20000000000 */
[----:B------:R-:W-:-:S02]  /*1480*/  FMUL R11, R4, R11 ;  /* 0x0000000b040b7220 */ /* 0x000fc40000400000 */
[----:B------:R-:W0:Y:S01]  /*1490*/  SHFL.BFLY PT, R7, R8, 0x4, 0x1f ;  /* 0x0c801f0008077f89 */ /* 0x000e2200000e0000 */
[----:B---3--:R-:W-:Y:S01]  /*14a0*/  FADD R14, R0, R13 ;  /* 0x0000000d000e7221 */ /* 0x008fe20000000000 */
[----:B------:R-:W-:Y:S02]  /*14b0*/  FFMA R6, R17, R11, R6 ;  /* 0x0000000b11067223 */ /* 0x000fe40000000006 */
[----:B------:R-:W1:Y:S01]  /*14c0*/  MUFU.RCP R11, R10 ;  /* 0x0000000a000b7308 */ /* 0x000e620000001000 */
[C---:B------:R-:W-:Y:S01]  /*14d0*/  FMUL R15, R14.reuse, 0.25 ;  /* 0x3e8000000e0f7820 */ /* 0x040fe20000400000 */
[C---:B------:R-:W-:Y:S01]  /*14e0*/  FSETP.GEU.AND P3, PT, |R14|.reuse, 1.175494350822287508e-38, PT ;  /* 0x008000000e00780b */ /* 0x040fe20003f6e200 */
[----:B------:R-:W2:Y:S01]  /*14f0*/  SHFL.BFLY PT, R9, R6, 0x4, 0x1f ;  /* 0x0c801f0006097f89 */ /* 0x000ea200000e0000 */
[----:B------:R-:W-:-:S03]  /*1500*/  FSETP.GT.AND P1, PT, |R14|, 8.50705917302346158658e+37, PT ;  /* 0x7e8000000e00780b */ /* 0x000fc60003f24200 */
[----:B------:R-:W3:Y:S01]  /*1510*/  SHFL.BFLY PT, R17, R14, 0x1, 0x1f ;  /* 0x0c201f000e117f89 */ /* 0x000ee200000e0000 */
[----:B------:R-:W-:-:S07]  /*1520*/  FSEL R15, R15, R14, P1 ;  /* 0x0000000e0f0f7208 */ /* 0x000fce0000800000 */
[----:B------:R-:W-:Y:S01]  /*1530*/  @!P3 FMUL R15, R15, 16777216 ;  /* 0x4b8000000f0fb820 */ /* 0x000fe20000400000 */
[----:B-1----:R-:W-:Y:S01]  /*1540*/  FMUL R11, R11, R16 ;  /* 0x000000100b0b7220 */ /* 0x002fe20000400000 */
[----:B------:R-:W-:Y:S01]  /*1550*/  @P1 FMUL R13, R13, 0.25 ;  /* 0x3e8000000d0d1820 */ /* 0x000fe20000400000 */
[----:B------:R-:W-:Y:S01]  /*1560*/  FSETP.NEU.AND P1, PT, R14, RZ, PT ;  /* 0x000000ff0e00720b */ /* 0x000fe20003f2d000 */
[----:B0-----:R-:W-:Y:S02]  /*1570*/  FADD R7, -R8, R7 ;  /* 0x0000000708077221 */ /* 0x001fe40000000100 */
[----:B------:R-:W-:Y:S01]  /*1580*/  FSEL R11, R11, RZ, P2 ;  /* 0x000000ff0b0b7208 */ /* 0x000fe20001000000 */
[----:B------:R-:W-:Y:S01]  /*1590*/  @!P3 FMUL R13, R13, 16777216 ;  /* 0x4b8000000d0db820 */ /* 0x000fe20000400000 */
[----:B------:R-:W-:Y:S01]  /*15a0*/  FMUL R4, R7, R7 ;  /* 0x0000000707047220 */ /* 0x000fe20000400000 */
[----:B------:R-:W-:Y:S02]  /*15b0*/  LOP3.LUT P3, RZ, R39, 0x1f, RZ, 0xc0, !PT ;  /* 0x0000001f27ff7812 */ /* 0x000fe4000786c0ff */
[----:B------:R-:W-:Y:S01]  /*15c0*/  FFMA R7, R7, R11, R8 ;  /* 0x0000000b07077223 */ /* 0x000fe20000000008 */
[----:B--2---:R-:W-:Y:S01]  /*15d0*/  FADD R6, R6, R9 ;  /* 0x0000000906067221 */ /* 0x004fe20000000000 */
[----:B------:R-:W-:-:S03]  /*15e0*/  FMUL R4, R5, R4 ;  /* 0x0000000405047220 */ /* 0x000fc60000400000 */
[----:B------:R-:W0:Y:S01]  /*15f0*/  SHFL.BFLY PT, R8, R7, 0x2, 0x1f ;  /* 0x0c401f0007087f89 */ /* 0x000e2200000e0000 */
[----:B------:R-:W-:Y:S01]  /*1600*/  FFMA R4, R11, R4, R6 ;  /* 0x000000040b047223 */ /* 0x000fe20000000006 */
[----:B---3--:R-:W-:Y:S01]  /*1610*/  FADD R10, R14, R17 ;  /* 0x000000110e0a7221 */ /* 0x008fe20000000000 */
[----:B------:R-:W1:Y:S03]  /*1620*/  MUFU.RCP R6, R15 ;  /* 0x0000000f00067308 */ /* 0x000e660000001000 */
[----:B------:R-:W2:Y:S01]  /*1630*/  SHFL.BFLY PT, R5, R4, 0x2, 0x1f ;  /* 0x0c401f0004057f89 */ /* 0x000ea200000e0000 */
[C---:B------:R-:W-:Y:S01]  /*1640*/  FSETP.GEU.AND P2, PT, |R10|.reuse, 1.175494350822287508e-38, PT ;  /* 0x008000000a00780b */ /* 0x040fe20003f4e200 */
[----:B------:R-:W-:Y:S01]  /*1650*/  FMUL R11, R10, 0.25 ;  /* 0x3e8000000a0b7820 */ /* 0x000fe20000400000 */
[----:B-1----:R-:W-:-:S05]  /*1660*/  FMUL R6, R6, R13 ;  /* 0x0000000d06067220 */ /* 0x002fca0000400000 */
[----:B------:R-:W-:Y:S01]  /*1670*/  FSEL R6, R6, RZ, P1 ;  /* 0x000000ff06067208 */ /* 0x000fe20000800000 */
[----:B0-----:R-:W-:Y:S01]  /*1680*/  FADD R8, -R7, R8 ;  /* 0x0000000807087221 */ /* 0x001fe20000000100 */
[----:B------:R-:W-:-:S03]  /*1690*/  FSETP.GT.AND P1, PT, |R10|, 8.50705917302346158658e+37, PT ;  /* 0x7e8000000a00780b */ /* 0x000fc60003f24200 */
[C---:B------:R-:W-:Y:S01]  /*16a0*/  FMUL R9, R8.reuse, R8 ;  /* 0x0000000808097220 */ /* 0x040fe20000400000 */
[----:B------:R-:W-:Y:S01]  /*16b0*/  FFMA R7, R8, R6, R7 ;  /* 0x0000000608077223 */ /* 0x000fe20000000007 */
[----:B--2---:R-:W-:Y:S01]  /*16c0*/  FADD R5, R4, R5 ;  /* 0x0000000504057221 */ /* 0x004fe20000000000 */
[----:B------:R-:W-:Y:S01]  /*16d0*/  FSEL R11, R11, R10, P1 ;  /* 0x0000000a0b0b7208 */ /* 0x000fe20000800000 */
[----:B------:R-:W-:Y:S01]  /*16e0*/  FMUL R9, R0, R9 ;  /* 0x0000000900097220 */ /* 0x000fe20000400000 */
[----:B------:R-:W-:Y:S01]  /*16f0*/  SHF.R.U32.HI R8, RZ, 0x5, R39 ;  /* 0x00000005ff087819 */ /* 0x000fe20000011627 */
[----:B------:R-:W0:Y:S02]  /*1700*/  SHFL.BFLY PT, R0, R7, 0x1, 0x1f ;  /* 0x0c201f0007007f89 */ /* 0x000e2400000e0000 */
[----:B------:R-:W-:Y:S01]  /*1710*/  FFMA R5, R6, R9, R5 ;  /* 0x0000000906057223 */ /* 0x000fe20000000005 */
[----:B------:R-:W-:Y:S01]  /*1720*/  @!P2 FMUL R11, R11, 16777216 ;  /* 0x4b8000000b0ba820 */ /* 0x000fe20000400000 */
[----:B------:R-:W-:Y:S01]  /*1730*/  @P1 FMUL R17, R17, 0.25 ;  /* 0x3e80000011111820 */ /* 0x000fe20000400000 */
[----:B------:R-:W-:-:S02]  /*1740*/  FSETP.NEU.AND P1, PT, R10, RZ, PT ;  /* 0x000000ff0a00720b */ /* 0x000fc40003f2d000 */
[----:B------:R-:W1:Y:S01]  /*1750*/  SHFL.BFLY PT, R4, R5, 0x1, 0x1f ;  /* 0x0c201f0005047f89 */ /* 0x000e6200000e0000 */
[----:B------:R2:W3:Y:S01]  /*1760*/  MUFU.RCP R6, R11 ;  /* 0x0000000b00067308 */ /* 0x0004e20000001000 */
[----:B------:R-:W-:Y:S01]  /*1770*/  @!P2 FMUL R17, R17, 16777216 ;  /* 0x4b8000001111a820 */ /* 0x000fe20000400000 */
[----:B------:R-:W-:Y:S02]  /*1780*/  SGXT.U32 R8, R8, 0x3 ;  /* 0x000000030808781a */ /* 0x000fe40000000000 */
[----:B------:R-:W-:Y:S01]  /*1790*/  ISETP.GE.AND P2, PT, R39, 0x20, PT ;  /* 0x000000202700780c */ /* 0x000fe20003f46270 */
[----:B--2---:R-:W-:-:S05]  /*17a0*/  IMAD.SHL.U32 R11, R38, 0x8, RZ ;  /* 0x00000008260b7824 */ /* 0x004fca00078e00ff */
[----:B------:R-:W-:Y:S01]  /*17b0*/  LOP3.LUT R11, R11, R8, RZ, 0xfc, !PT ;  /* 0x000000080b0b7212 */ /* 0x000fe200078efcff */
[----:B0-----:R-:W-:Y:S01]  /*17c0*/  FADD R0, -R7, R0 ;  /* 0x0000000007007221 */ /* 0x001fe20000000100 */
[----:B---3--:R-:W-:-:S03]  /*17d0*/  FMUL R6, R6, R17 ;  /* 0x0000001106067220 */ /* 0x008fc60000400000 */
[----:B------:R-:W-:Y:S01]  /*17e0*/  @!P3 STS [R11.X4+0x100], R10 ;  /* 0x0001000a0b00b388 */ /* 0x000fe20000004800 */
[----:B------:R-:W-:Y:S01]  /*17f0*/  FMUL R9, R0, R0 ;  /* 0x0000000000097220 */ /* 0x000fe20000400000 */
[----:B------:R-:W-:Y:S01]  /*1800*/  FSEL R6, R6, RZ, P1 ;  /* 0x000000ff06067208 */ /* 0x000fe20000800000 */
[----:B-1----:R-:W-:Y:S02]  /*1810*/  FADD R5, R5, R4 ;  /* 0x0000000405057221 */ /* 0x002fe40000000000 */
[----:B------:R-:W-:Y:S02]  /*1820*/  FMUL R9, R14, R9 ;  /* 0x000000090e097220 */ /* 0x000fe40000400000 */
[----:B------:R-:W-:Y:S01]  /*1830*/  CS2R R14, SRZ ;  /* 0x00000000000e7805 */ /* 0x000fe2000001ff00 */
[----:B------:R-:W-:Y:S01]  /*1840*/  FFMA R0, R0, R6, R7 ;  /* 0x0000000600007223 */ /* 0x000fe20000000007 */
[----:B------:R-:W-:-:S04]  /*1850*/  FFMA R6, R6, R9, R5 ;  /* 0x0000000906067223 */ /* 0x000fc80000000005 */
[----:B------:R-:W-:Y:S04]  /*1860*/  @!P3 STS [R11.X4], R0 ;  /* 0x000000000b00b388 */ /* 0x000fe80000004800 */
[----:B------:R-:W-:Y:S04]  /*1870*/  @!P3 STS [R11.X4+0x80], R6 ;  /* 0x000080060b00b388 */ /* 0x000fe80000004800 */
[----:B------:R-:W-:Y:S06]  /*1880*/  BAR.SYNC.DEFER_BLOCKING 0x0 ;  /* 0x0000000000007b1d */ /* 0x000fec0000010000 */
[----:B------:R-:W0:Y:S04]  /*1890*/  @!P2 LDS R2, [R39.X4+0x100] ;  /* 0x000100002702a984 */ /* 0x000e280000004800 */
[----:B------:R-:W1:Y:S04]  /*18a0*/  @!P2 LDS R3, [R39.X4] ;  /* 0x000000002703a984 */ /* 0x000e680000004800 */
[----:B------:R-:W-:Y:S04]  /*18b0*/  @!P2 LDS R12, [R39.X4+0x80] ;  /* 0x00008000270ca984 */ /* 0x000fe80000004800 */
[----:B0-----:R-:W0:Y:S04]  /*18c0*/  SHFL.BFLY PT, R7, R2, 0x4, 0x1f ;  /* 0x0c801f0002077f89 */ /* 0x001e2800000e0000 */
[----:B-1----:R-:W1:Y:S01]  /*18d0*/  SHFL.BFLY PT, R0, R3, 0x4, 0x1f ;  /* 0x0c801f0003007f89 */ /* 0x002e6200000e0000 */
[----:B0-----:R-:W-:-:S04]  /*18e0*/  FADD R4, R2, R7 ;  /* 0x0000000702047221 */ /* 0x001fc80000000000 */
[C---:B------:R-:W-:Y:S01]  /*18f0*/  FMUL R5, R4.reuse, 0.25 ;  /* 0x3e80000004057820 */ /* 0x040fe20000400000 */
[C---:B------:R-:W-:Y:S01]  /*1900*/  FSETP.GEU.AND P2, PT, |R4|.reuse, 1.175494350822287508e-38, PT ;  /* 0x008000000400780b */ /* 0x040fe20003f4e200 */
[----:B------:R-:W0:Y:S01]  /*1910*/  SHFL.BFLY PT, R13, R4, 0x2, 0x1f ;  /* 0x0c401f00040d7f89 */ /* 0x000e2200000e0000 */
[----:B------:R-:W-:Y:S01]  /*1920*/  FSETP.GT.AND P1, PT, |R4|, 8.50705917302346158658e+37, PT ;  /* 0x7e8000000400780b */ /* 0x000fe20003f24200 */
[----:B-1----:R-:W-:-:S03]  /*1930*/  FADD R0, -R3, R0 ;  /* 0x0000000003007221 */ /* 0x002fc60000000100 */
[----:B------:R-:W-:Y:S02]  /*1940*/  FSEL R6, R5, R4, P1 ;  /* 0x0000000405067208 */ /* 0x000fe40000800000 */
[----:B------:R-:W1:Y:S05]  /*1950*/  SHFL.BFLY PT, R5, R12, 0x4, 0x1f ;  /* 0x0c801f000c057f89 */ /* 0x000e6a00000e0000 */
[----:B------:R-:W-:Y:S02]  /*1960*/  @!P2 FMUL R6, R6, 16777216 ;  /* 0x4b8000000606a820 */ /* 0x000fe40000400000 */
[----:B------:R-:W-:-:S04]  /*1970*/  @P1 FMUL R7, R7, 0.25 ;  /* 0x3e80000007071820 */ /* 0x000fc80000400000 */
[----:B------:R-:W2:Y:S01]  /*1980*/  MUFU.RCP R6, R6 ;  /* 0x0000000600067308 */ /* 0x000ea20000001000 */
[----:B------:R-:W-:Y:S01]  /*1990*/  @!P2 FMUL R7, R7, 16777216 ;  /* 0x4b8000000707a820 */ /* 0x000fe20000400000 */
[C---:B------:R-:W-:Y:S01]  /*19a0*/  FSETP.NEU.AND P2, PT, R4.reuse, RZ, PT ;  /* 0x000000ff0400720b */ /* 0x040fe20003f4d000 */
[----:B0-----:R-:W-:-:S04]  /*19b0*/  FADD R8, R4, R13 ;  /* 0x0000000d04087221 */ /* 0x001fc80000000000 */
[C---:B------:R-:W-:Y:S01]  /*19c0*/  FMUL R9, R8.reuse, 0.25 ;  /* 0x3e80000008097820 */ /* 0x040fe20000400000 */
[C---:B------:R-:W-:Y:S01]  /*19d0*/  FSETP.GEU.AND P4, PT, |R8|.reuse, 1.175494350822287508e-38, PT ;  /* 0x008000000800780b */ /* 0x040fe20003f8e200 */
[----:B------:R-:W0:Y:S01]  /*19e0*/  SHFL.BFLY PT, R11, R8, 0x1, 0x1f ;  /* 0x0c201f00080b7f89 */ /* 0x000e2200000e0000 */
[----:B------:R-:W-:Y:S01]  /*19f0*/  FSETP.GT.AND P1, PT, |R8|, 8.50705917302346158658e+37, PT ;  /* 0x7e8000000800780b */ /* 0x000fe20003f24200 */
[----:B-1----:R-:W-:Y:S01]  /*1a00*/  FADD R12, R12, R5 ;  /* 0x000000050c0c7221 */ /* 0x002fe20000000000 */
[----:B--2---:R-:W-:Y:S02]  /*1a10*/  FMUL R7, R6, R7 ;  /* 0x0000000706077220 */ /* 0x004fe40000400000 */
[----:B------:R-:W-:Y:S01]  /*1a20*/  FSEL R6, R9, R8, P1 ;  /* 0x0000000809067208 */ /* 0x000fe20000800000 */
[----:B------:R-:W-:Y:S02]  /*1a30*/  FMUL R9, R0, R0 ;  /* 0x0000000000097220 */ /* 0x000fe40000400000 */
[----:B------:R-:W-:-:S02]  /*1a40*/  FSEL R7, R7, RZ, P2 ;  /* 0x000000ff07077208 */ /* 0x000fc40001000000 */
[----:B------:R-:W-:Y:S02]  /*1a50*/  FMUL R9, R2, R9 ;  /* 0x0000000902097220 */ /* 0x000fe40000400000 */
[----:B------:R-:W-:Y:S01]  /*1a60*/  @!P4 FMUL R6, R6, 16777216 ;  /* 0x4b8000000606c820 */ /* 0x000fe20000400000 */
[----:B------:R-:W-:Y:S01]  /*1a70*/  FFMA R3, R0, R7, R3 ;  /* 0x0000000700037223 */ /* 0x000fe20000000003 */
[----:B------:R-:W-:Y:S01]  /*1a80*/  FFMA R9, R7, R9, R12 ;  /* 0x0000000907097223 */ /* 0x000fe2000000000c */
[----:B------:R-:W-:Y:S01]  /*1a90*/  @P1 FMUL R13, R13, 0.25 ;  /* 0x3e8000000d0d1820 */ /* 0x000fe20000400000 */
[----:B------:R-:W-:Y:S02]  /*1aa0*/  FSETP.NEU.AND P1, PT, R8, RZ, PT ;  /* 0x000000ff0800720b */ /* 0x000fe40003f2d000 */
[----:B------:R-:W1:Y:S01]  /*1ab0*/  MUFU.RCP R6, R6 ;  /* 0x0000000600067308 */ /* 0x000e620000001000 */
[----:B------:R-:W2:Y:S01]  /*1ac0*/  SHFL.BFLY PT, R0, R3, 0x2, 0x1f ;  /* 0x0c401f0003007f89 */ /* 0x000ea200000e0000 */
[----:B------:R-:W-:-:S03]  /*1ad0*/  @!P4 FMUL R13, R13, 16777216 ;  /* 0x4b8000000d0dc820 */ /* 0x000fc60000400000 */
[----:B------:R-:W3:Y:S01]  /*1ae0*/  SHFL.BFLY PT, R2, R9, 0x2, 0x1f ;  /* 0x0c401f0009027f89 */ /* 0x000ee200000e0000 */
[----:B0-----:R-:W-:-:S04]  /*1af0*/  FADD R10, R8, R11 ;  /* 0x0000000b080a7221 */ /* 0x001fc80000000000 */
[C---:B------:R-:W-:Y:S01]  /*1b00*/  FMUL R7, R10.reuse, 0.25 ;  /* 0x3e8000000a077820 */ /* 0x040fe20000400000 */
[----:B------:R-:W-:Y:S01]  /*1b10*/  FSETP.GEU.AND P2, PT, |R10|, 1.175494350822287508e-38, PT ;  /* 0x008000000a00780b */ /* 0x000fe20003f4e200 */
[----:B-1----:R-:W-:-:S05]  /*1b20*/  FMUL R13, R6, R13 ;  /* 0x0000000d060d7220 */ /* 0x002fca0000400000 */
[----:B------:R-:W-:Y:S02]  /*1b30*/  FSEL R13, R13, RZ, P1 ;  /* 0x000000ff0d0d7208 */ /* 0x000fe40000800000 */
[----:B------:R-:W-:Y:S01]  /*1b40*/  FSETP.GT.AND P1, PT, |R10|, 8.50705917302346158658e+37, PT ;  /* 0x7e8000000a00780b */ /* 0x000fe20003f24200 */
[----:B--2---:R-:W-:-:S03]  /*1b50*/  FADD R0, -R3, R0 ;  /* 0x0000000003007221 */ /* 0x004fc60000000100 */
[----:B------:R-:W-:Y:S01]  /*1b60*/  FSEL R7, R7, R10, P1 ;  /* 0x0000000a07077208 */ /* 0x000fe20000800000 */
[C---:B------:R-:W-:Y:S01]  /*1b70*/  FFMA R3, R0.reuse, R13, R3 ;  /* 0x0000000d00037223 */ /* 0x040fe20000000003 */
[----:B------:R-:W-:Y:S01]  /*1b80*/  FMUL R5, R0, R0 ;  /* 0x0000000000057220 */ /* 0x000fe20000400000 */
[----:B---3--:R-:W-:Y:S02]  /*1b90*/  FADD R2, R9, R2 ;  /* 0x0000000209027221 */ /* 0x008fe40000000000 */
[----:B------:R-:W-:Y:S01]  /*1ba0*/  @!P2 FMUL R7, R7, 16777216 ;  /* 0x4b8000000707a820 */ /* 0x000fe20000400000 */
[----:B------:R-:W-:Y:S01]  /*1bb0*/  FMUL R5, R4, R5 ;  /* 0x0000000504057220 */ /* 0x000fe20000400000 */
[----:B------:R-:W0:Y:S02]  /*1bc0*/  SHFL.BFLY PT, R0, R3, 0x1, 0x1f ;  /* 0x0c201f0003007f89 */ /* 0x000e2400000e0000 */
[----:B------:R-:W1:Y:S01]  /*1bd0*/  MUFU.RCP R4, R7 ;  /* 0x0000000700047308 */ /* 0x000e620000001000 */
[----:B------:R-:W-:Y:S01]  /*1be0*/  @P1 FMUL R11, R11, 0.25 ;  /* 0x3e8000000b0b1820 */ /* 0x000fe20000400000 */
[----:B------:R-:W-:Y:S01]  /*1bf0*/  FFMA R2, R13, R5, R2 ;  /* 0x000000050d027223 */ /* 0x000fe20000000002 */
[----:B------:R-:W-:Y:S01]  /*1c00*/  LOP3.LUT P1, RZ, R39, 0x7, RZ, 0xc0, !PT ;  /* 0x0000000727ff7812 */ /* 0x000fe2000782c0ff */
[----:B------:R-:W-:Y:S01]  /*1c10*/  CS2R R12, SRZ ;  /* 0x00000000000c7805 */ /* 0x000fe2000001ff00 */
[----:B------:R-:W-:Y:S01]  /*1c20*/  @!P2 FMUL R11, R11, 16777216 ;  /* 0x4b8000000b0ba820 */ /* 0x000fe20000400000 */
[----:B------:R-:W-:Y:S01]  /*1c30*/  FSETP.NEU.AND P2, PT, R10, RZ, PT ;  /* 0x000000ff0a00720b */ /* 0x000fe20003f4d000 */
[----:B------:R-:W2:Y:S01]  /*1c40*/  SHFL.BFLY PT, R5, R2, 0x1, 0x1f ;  /* 0x0c201f0002057f89 */ /* 0x000ea200000e0000 */
[----:B------:R-:W-:Y:S01]  /*1c50*/  ISETP.LT.AND P1, PT, R39, 0x20, !P1 ;  /* 0x000000202700780c */ /* 0x000fe20004f21270 */
[----:B-1----:R-:W-:-:S05]  /*1c60*/  FMUL R4, R4, R11 ;  /* 0x0000000b04047220 */ /* 0x002fca0000400000 */
[----:B------:R-:W-:-:S07]  /*1c70*/  FSEL R4, R4, RZ, P2 ;  /* 0x000000ff04047208 */ /* 0x000fce0001000000 */
[----:B------:R-:W-:Y:S01]  /*1c80*/  @P1 STS [R39.X4+0x100], R10 ;  /* 0x0001000a27001388 */ /* 0x000fe20000004800 */
[----:B0-----:R-:W-:-:S04]  /*1c90*/  FADD R0, -R3, R0 ;  /* 0x0000000003007221 */ /* 0x001fc80000000100 */
[----:B------:R-:W-:Y:S01]  /*1ca0*/  FMUL R9, R0, R0 ;  /* 0x0000000000097220 */ /* 0x000fe20000400000 */
[----:B--2---:R-:W-:-:S03]  /*1cb0*/  FADD R5, R2, R5 ;  /* 0x0000000502057221 */ /* 0x004fc60000000000 */
[----:B------:R-:W-:Y:S01]  /*1cc0*/  FMUL R9, R8, R9 ;  /* 0x0000000908097220 */ /* 0x000fe20000400000 */
[----:B------:R-:W-:-:S03]  /*1cd0*/  FFMA R2, R0, R4, R3 ;  /* 0x0000000400027223 */ /* 0x000fc60000000003 */
[----:B------:R-:W-:Y:S02]  /*1ce0*/  FFMA R4, R4, R9, R5 ;  /* 0x0000000904047223 */ /* 0x000fe40000000005 */
[----:B------:R0:W-:Y:S04]  /*1cf0*/  @P1 STS [R39.X4], R2 ;  /* 0x0000000227001388 */ /* 0x0001e80000004800 */
[----:B------:R1:W-:Y:S04]  /*1d00*/  @P1 STS [R39.X4+0x80], R4 ;  /* 0x0000800427001388 */ /* 0x0003e80000004800 */
[----:B------:R-:W-:Y:S01]  /*1d10*/  BAR.SYNC.DEFER_BLOCKING 0x0 ;  /* 0x0000000000007b1d */ /* 0x000fe20000010000 */
[----:B------:R-:W-:Y:S01]  /*1d20*/  CS2R R16, SRZ ;  /* 0x0000000000107805 */ /* 0x000fe2000001ff00 */
[----:B------:R-:W-:-:S04]  /*1d30*/  CS2R R18, SRZ ;  /* 0x0000000000127805 */ /* 0x000fc8000001ff00 */
[----:B------:R2:W3:Y:S04]  /*1d40*/  @P0 LDG.E.EF.128 R12, [R22.64] ;  /* 0x00000004160c0981 */ /* 0x0004e8000c0e1d00 */
[----:B------:R4:W5:Y:S01]  /*1d50*/  @P0 LDG.E.EF.128 R16, [R20.64] ;  /* 0x0000000414100981 */ /* 0x000962000c0e1d00 */
[----:B------:R-:W-:Y:S01]  /*1d60*/  IMAD.SHL.U32 R0, R39, 0x4, RZ ;  /* 0x0000000427007824 */ /* 0x000fe200078e00ff */
[----:B0-----:R-:W-:Y:S01]  /*1d70*/  CS2R R2, SRZ ;  /* 0x0000000000027805 */ /* 0x001fe2000001ff00 */
[----:B------:R-:W-:-:S03]  /*1d80*/  CS2R R28, SRZ ;  /* 0x00000000001c7805 */ /* 0x000fc6000001ff00 */
[----:B------:R-:W-:-:S04]  /*1d90*/  LOP3.LUT R0, R0, 0xffc, RZ, 0xc0, !PT ;  /* 0x00000ffc00007812 */ /* 0x000fc800078ec0ff */
[C---:B------:R-:W-:Y:S01]  /*1da0*/  ISETP.GE.U32.AND P1, PT, R0.reuse, 0xc00, PT ;  /* 0x00000c000000780c */ /* 0x040fe20003f26070 */
[----:B------:R-:W-:Y:S01]  /*1db0*/  IMAD.WIDE.U32 R26, R0, R37, c[0x0][0x170] ;  /* 0x00005c00001a7625 */ /* 0x000fe200078e0025 */
[----:B-1----:R-:W-:-:S03]  /*1dc0*/  CS2R R4, SRZ ;  /* 0x0000000000047805 */ /* 0x002fc6000001ff00 */
[----:B--2---:R-:W-:Y:S01]  /*1dd0*/  IMAD.MOV.U32 R23, RZ, RZ, 0x4 ;  /* 0x00000004ff177424 */ /* 0x004fe200078e00ff */
[----:B------:R-:W-:Y:S01]  /*1de0*/  CS2R R6, SRZ ;  /* 0x0000000000067805 */ /* 0x000fe2000001ff00 */
[----:B------:R-:W-:Y:S02]  /*1df0*/  CS2R R8, SRZ ;  /* 0x0000000000087805 */ /* 0x000fe4000001ff00 */
[----:B------:R-:W-:-:S04]  /*1e00*/  IMAD.WIDE.U32 R22, R0, R23, c[0x0][0x168] ;  /* 0x00005a0000167625 */ /* 0x000fc800078e0017 */
[----:B------:R0:W2:Y:S01]  /*1e10*/  @!P1 LDG.E.EL.64 R2, [R26.64+0x1800] ;  /* 0x001800041a029981 */ /* 0x0000a2000c2e1b00 */
[----:B------:R-:W-:-:S03]  /*1e20*/  CS2R R10, SRZ ;  /* 0x00000000000a7805 */ /* 0x000fc6000001ff00 */
[----:B------:R0:W2:Y:S04]  /*1e30*/  @!P1 LDG.E.EL.64 R28, [R26.64] ;  /* 0x000000041a1c9981 */ /* 0x0000a8000c2e1b00 */
[----:B------:R5:W2:Y:S04]  /*1e40*/  @!P1 LDG.E.EL.128 R4, [R22.64+0x3000] ;  /* 0x0030000416049981 */ /* 0x000aa8000c2e1d00 */
[----:B------:R5:W2:Y:S01]  /*1e50*/  @!P1 LDG.E.EL.128 R8, [R22.64] ;  /* 0x0000000416089981 */ /* 0x000aa2000c2e1d00 */
[----:B----4-:R-:W-:Y:S01]  /*1e60*/  IMAD.SHL.U32 R21, R38, 0x20, RZ ;  /* 0x0000002026157824 */ /* 0x010fe200078e00ff */
[----:B------:R-:W-:Y:S01]  /*1e70*/  LOP3.LUT R41, R24, 0x3ff0, RZ, 0xc0, !PT ;  /* 0x00003ff018297812 */ /* 0x000fe200078ec0ff */
[----:B------:R-:W-:Y:S01]  /*1e80*/  IMAD.MOV.U32 R32, RZ, RZ, 0x39aaaaab ;  /* 0x39aaaaabff207424 */ /* 0x000fe200078e00ff */
[----:B------:R-:W-:-:S02]  /*1e90*/  ISETP.LT.AND P1, PT, R40, 0x1010, !P1 ;  /* 0x000010102800780c */ /* 0x000fc40004f21270 */
[----:B------:R-:W1:Y:S04]  /*1ea0*/  LDS R25, [R21+0x80] ;  /* 0x0000800015197984 */ /* 0x000e680000000800 */
[----:B------:R-:W4:Y:S01]  /*1eb0*/  LDS R20, [R21] ;  /* 0x0000000015147984 */ /* 0x000f220000000800 */
[----:B-1----:R-:W-:-:S03]  /*1ec0*/  FFMA R25, R25, R32, 9.9999999747524270788e-07 ;  /* 0x358637bd19197423 */ /* 0x002fc60000000020 */
[----:B------:R-:W-:Y:S01]  /*1ed0*/  BAR.SYNC.DEFER_BLOCKING 0x0 ;  /* 0x0000000000007b1d */ /* 0x000fe20000010000 */
[C---:B---3--:R-:W-:Y:S01]  /*1ee0*/  PRMT R34, R14.reuse, 0x7632, R34 ;  /* 0x000076320e227816 */ /* 0x048fe20000000022 */
[----:B------:R-:W-:Y:S01]  /*1ef0*/  IMAD.U32 R45, R14, 0x10000, RZ ;  /* 0x000100000e2d7824 */ /* 0x000fe200078e00ff */
[----:B------:R-:W-:Y:S01]  /*1f00*/  PRMT R14, R13, 0x7632, R14 ;  /* 0x000076320d0e7816 */ /* 0x000fe2000000000e */
[C---:B0-----:R-:W-:Y:S01]  /*1f10*/  IMAD.U32 R27, R15.reuse, 0x10000, RZ ;  /* 0x000100000f1b7824 */ /* 0x041fe200078e00ff */
[----:B------:R-:W-:Y:S01]  /*1f20*/  PRMT R26, R15, 0x7632, R26 ;  /* 0x000076320f1a7816 */ /* 0x000fe2000000001a */
[----:B------:R-:W-:Y:S01]  /*1f30*/  IMAD.U32 R49, R13, 0x10000, RZ ;  /* 0x000100000d317824 */ /* 0x000fe200078e00ff */
[C---:B-----5:R-:W-:Y:S01]  /*1f40*/  PRMT R23, R17.reuse, 0x7632, R23 ;  /* 0x0000763211177816 */ /* 0x060fe20000000017 */
[----:B------:R-:W-:Y:S01]  /*1f50*/  IMAD.U32 R47, R14, 0x10000, RZ ;  /* 0x000100000e2f7824 */ /* 0x000fe200078e00ff */
[----:B----4-:R-:W-:Y:S01]  /*1f60*/  FADD R14, -R20, R27 ;  /* 0x0000001b140e7221 */ /* 0x010fe20000000100 */
[C---:B------:R-:W-:Y:S01]  /*1f70*/  PRMT R22, R12.reuse, 0x7632, R22 ;  /* 0x000076320c167816 */ /* 0x040fe20000000016 */
[----:B------:R-:W0:Y:S01]  /*1f80*/  MUFU.RSQ R27, R25 ;  /* 0x00000019001b7308 */ /* 0x000e220000001400 */
[----:B------:R-:W-:Y:S01]  /*1f90*/  IMAD.U32 R53, R12, 0x10000, RZ ;  /* 0x000100000c357824 */ /* 0x000fe200078e00ff */
[----:B------:R-:W-:Y:S01]  /*1fa0*/  PRMT R15, R18, 0x7632, R15 ;  /* 0x00007632120f7816 */ /* 0x000fe2000000000f */
[----:B------:R-:W-:Y:S01]  /*1fb0*/  IMAD.U32 R17, R17, 0x10000, RZ ;  /* 0x0001000011117824 */ /* 0x000fe200078e00ff */
[----:B------:R-:W-:Y:S01]  /*1fc0*/  PRMT R32, R16, 0x7632, R32 ;  /* 0x0000763210207816 */ /* 0x000fe20000000020 */
[----:B------:R-:W-:Y:S01]  /*1fd0*/  IMAD.U32 R21, R18, 0x10000, RZ ;  /* 0x0001000012157824 */ /* 0x000fe200078e00ff */
[----:B------:R-:W-:Y:S01]  /*1fe0*/  SHF.R.U32.HI R12, RZ, 0x6, R39 ;  /* 0x00000006ff0c7819 */ /* 0x000fe20000011627 */
[----:B------:R-:W-:Y:S01]  /*1ff0*/  FADD R46, -R20, R17 ;  /* 0x00000011142e7221 */ /* 0x000fe20000000100 */
[C---:B------:R-:W-:Y:S01]  /*2000*/  PRMT R13, R19.reuse, 0x7632, R13 ;  /* 0x00007632130d7816 */ /* 0x040fe2000000000d */
[----:B------:R-:W-:Y:S01]  /*2010*/  IMAD.U32 R19, R19, 0x10000, RZ ;  /* 0x0001000013137824 */ /* 0x000fe200078e00ff */
[----:B------:R-:W-:Y:S01]  /*2020*/  LOP3.LUT R12, R12, 0xc, RZ, 0xc0, !PT ;  /* 0x0000000c0c0c7812 */ /* 0x000fe200078ec0ff */
[----:B------:R-:W-:Y:S01]  /*2030*/  IMAD.U32 R33, R16, 0x10000, RZ ;  /* 0x0001000010217824 */ /* 0x000fe200078e00ff */
[----:B------:R-:W-:Y:S01]  /*2040*/  FADD R16, -R20, R45 ;  /* 0x0000002d14107221 */ /* 0x000fe20000000100 */
[----:B------:R-:W-:Y:S01]  /*2050*/  IMAD.U32 R35, R26, 0x10000, RZ ;  /* 0x000100001a237824 */ /* 0x000fe200078e00ff */
[----:B------:R-:W-:Y:S01]  /*2060*/  FADD R18, -R20, R49 ;  /* 0x0000003114127221 */ /* 0x000fe20000000100 */
[----:B------:R-:W-:Y:S01]  /*2070*/  IMAD.U32 R43, R34, 0x10000, RZ ;  /* 0x00010000222b7824 */ /* 0x000fe200078e00ff */
[----:B------:R-:W-:Y:S01]  /*2080*/  FADD R26, -R20, R19 ;  /* 0x00000013141a7221 */ /* 0x000fe20000000100 */
[----:B------:R-:W-:Y:S01]  /*2090*/  IMAD.U32 R51, R22, 0x10000, RZ ;  /* 0x0001000016337824 */ /* 0x000fe200078e00ff */
[C---:B------:R-:W-:Y:S01]  /*20a0*/  FADD R22, -R20.reuse, R53 ;  /* 0x0000003514167221 */ /* 0x040fe20000000100 */
[----:B------:R-:W-:Y:S01]  /*20b0*/  IMAD.U32 R15, R15, 0x10000, RZ ;  /* 0x000100000f0f7824 */ /* 0x000fe200078e00ff */
[C---:B------:R-:W-:Y:S01]  /*20c0*/  FADD R42, -R20.reuse, R21 ;  /* 0x00000015142a7221 */ /* 0x040fe20000000100 */
[----:B------:R-:W-:Y:S01]  /*20d0*/  IMAD.U32 R23, R23, 0x10000, RZ ;  /* 0x0001000017177824 */ /* 0x000fe200078e00ff */
[----:B------:R-:W-:Y:S01]  /*20e0*/  FADD R50, -R20, R33 ;  /* 0x0000002114327221 */ /* 0x000fe20000000100 */
[----:B------:R-:W-:Y:S01]  /*20f0*/  IMAD.U32 R17, R32, 0x10000, RZ ;  /* 0x0001000020117824 */ /* 0x000fe200078e00ff */
[C---:B------:R-:W-:Y:S01]  /*2100*/  FADD R52, -R20.reuse, R35 ;  /* 0x0000002314347221 */ /* 0x040fe20000000100 */
[----:B------:R-:W-:Y:S01]  /*2110*/  IMAD.U32 R13, R13, 0x10000, RZ ;  /* 0x000100000d0d7824 */ /* 0x000fe200078e00ff */
[C---:B------:R-:W-:Y:S01]  /*2120*/  FADD R54, -R20.reuse, R43 ;  /* 0x0000002b14367221 */ /* 0x040fe20000000100 */
[C---:B------:R-:W-:Y:S01]  /*2130*/  FADD R56, -R20.reuse, R47 ;  /* 0x0000002f14387221 */ /* 0x040fe20000000100 */
[C---:B------:R-:W-:Y:S01]  /*2140*/  FADD R58, -R20.reuse, R51 ;  /* 0x00000033143a7221 */ /* 0x040fe20000000100 */
[C---:B------:R-:W-:Y:S01]  /*2150*/  FADD R34, -R20.reuse, R15 ;  /* 0x0000000f14227221 */ /* 0x040fe20000000100 */
[C---:B------:R-:W-:Y:S01]  /*2160*/  FADD R44, -R20.reuse, R23 ;  /* 0x00000017142c7221 */ /* 0x040fe20000000100 */
[C---:B------:R-:W-:Y:S01]  /*2170*/  FADD R48, -R20.reuse, R17 ;  /* 0x0000001114307221 */ /* 0x040fe20000000100 */
[----:B------:R-:W-:Y:S01]  /*2180*/  FADD R32, -R20, R13 ;  /* 0x0000000d14207221 */ /* 0x000fe20000000100 */
[----:B------:R-:W-:Y:S01]  /*2190*/  LOP3.LUT R47, R12, 0x3ff0, R24, 0xf8, !PT ;  /* 0x00003ff00c2f7812 */ /* 0x000fe200078ef818 */
[----:B------:R-:W-:Y:S01]  /*21a0*/  IMAD.IADD R49, R41, 0x1, R12 ;  /* 0x0000000129317824 */ /* 0x000fe200078e020c */
[C---:B0-----:R-:W-:Y:S01]  /*21b0*/  FMUL R12, R27.reuse, R16 ;  /* 0x000000101b0c7220 */ /* 0x041fe20000400000 */
[C---:B------:R-:W-:Y:S01]  /*21c0*/  FMUL R16, R27.reuse, R22 ;  /* 0x000000161b107220 */ /* 0x040fe20000400000 */
        /* <DEDUP_REMOVED lines=13> */
[----:B------:R-:W-:Y:S01]  /*22a0*/  FMUL R27, R27, R32 ;  /* 0x000000201b1b7220 */ /* 0x000fe20000400000 */
[----:B------:R0:W-:Y:S01]  /*22b0*/  STS.128 [R47.X4], R16 ;  /* 0x000000102f007388 */ /* 0x0001e20000004c00 */
[C---:B--2---:R-:W-:Y:S01]  /*22c0*/  PRMT R43, R2.reuse, 0x7632, R43 ;  /* 0x00007632022b7816 */ /* 0x044fe2000000002b */
[----:B------:R-:W-:Y:S01]  /*22d0*/  IMAD.U32 R45, R2, 0x10000, RZ ;  /* 0x00010000022d7824 */ /* 0x000fe200078e00ff */
[C---:B------:R-:W-:Y:S01]  /*22e0*/  PRMT R42, R28.reuse, 0x7632, R42 ;  /* 0x000076321c2a7816 */ /* 0x040fe2000000002a */
[----:B------:R-:W-:Y:S02]  /*22f0*/  STS.128 [R49.X4+0x10], R12 ;  /* 0x0000100c31007388 */ /* 0x000fe40000004c00 */
[----:B------:R-:W-:Y:S01]  /*2300*/  IMAD.U32 R2, R43, 0x10000, RZ ;  /* 0x000100002b027824 */ /* 0x000fe200078e00ff */
[----:B------:R-:W-:Y:S01]  /*2310*/  FADD R45, R45, R4 ;  /* 0x000000042d2d7221 */ /* 0x000fe20000000000 */
[----:B------:R-:W-:Y:S01]  /*2320*/  STS.128 [R49.X4+0x20], R20 ;  /* 0x0000201431007388 */ /* 0x000fe20000004c00 */
[----:B------:R-:W-:Y:S01]  /*2330*/  IMAD.U32 R43, R28, 0x10000, RZ ;  /* 0x000100001c2b7824 */ /* 0x000fe200078e00ff */
[----:B------:R-:W-:Y:S01]  /*2340*/  FADD R2, R2, R5 ;  /* 0x0000000502027221 */ /* 0x000fe20000000000 */
[----:B------:R-:W-:Y:S01]  /*2350*/  IMAD.U32 R42, R42, 0x10000, RZ ;  /* 0x000100002a2a7824 */ /* 0x000fe200078e00ff */
[----:B------:R1:W-:Y:S01]  /*2360*/  STS.128 [R49.X4+0x30], R24 ;  /* 0x0000301831007388 */ /* 0x0003e20000004c00 */
[----:B------:R-:W-:Y:S01]  /*2370*/  FADD R5, R43, R8 ;  /* 0x000000082b057221 */ /* 0x000fe20000000000 */
[----:B------:R-:W-:Y:S01]  /*2380*/  FADD R8, R2, 1 ;  /* 0x3f80000002087421 */ /* 0x000fe20000000000 */
[----:B------:R-:W-:Y:S01]  /*2390*/  FADD R4, R42, R9 ;  /* 0x000000092a047221 */ /* 0x000fe20000000000 */
[----:B------:R-:W-:Y:S01]  /*23a0*/  BAR.SYNC.DEFER_BLOCKING 0x0 ;  /* 0x0000000000007b1d */ /* 0x000fe20000010000 */
[----:B------:R-:W-:Y:S01]  /*23b0*/  FADD R9, R45, 1 ;  /* 0x3f8000002d097421 */ /* 0x000fe20000000000 */
[C---:B0-----:R-:W-:Y:S01]  /*23c0*/  IMAD.U32 R17, R3.reuse, 0x10000, RZ ;  /* 0x0001000003117824 */ /* 0x041fe200078e00ff */
[----:B------:R-:W-:Y:S01]  /*23d0*/  PRMT R3, R3, 0x7632, R3 ;  /* 0x0000763203037816 */ /* 0x000fe20000000003 */
[C---:B------:R-:W-:Y:S01]  /*23e0*/  IMAD.U32 R43, R29.reuse, 0x10000, RZ ;  /* 0x000100001d2b7824 */ /* 0x040fe200078e00ff */
[----:B------:R-:W-:Y:S01]  /*23f0*/  PRMT R29, R29, 0x7632, R29 ;  /* 0x000076321d1d7816 */ /* 0x000fe2000000001d */
[----:B------:R-:W-:-:S02]  /*2400*/  FADD R6, R17, R6 ;  /* 0x0000000611067221 */ /* 0x000fc40000000000 */
[----:B------:R-:W-:Y:S02]  /*2410*/  FADD R43, R43, R10 ;  /* 0x0000000a2b2b7221 */ /* 0x000fe40000000000 */
[----:B------:R-:W-:Y:S01]  /*2420*/  FADD R6, R6, 1 ;  /* 0x3f80000006067421 */ /* 0x000fe20000000000 */
[----:B------:R-:W-:Y:S02]  /*2430*/  IMAD.U32 R10, R29, 0x10000, RZ ;  /* 0x000100001d0a7824 */ /* 0x000fe400078e00ff */
[----:B-1----:R-:W-:Y:S01]  /*2440*/  IMAD.U32 R24, R3, 0x10000, RZ ;  /* 0x0001000003187824 */ /* 0x002fe200078e00ff */
[----:B------:R-:W0:Y:S01]  /*2450*/  S2R R29, SR_TID.X ;  /* 0x00000000001d7919 */ /* 0x000e220000002100 */
[----:B------:R-:W-:Y:S02]  /*2460*/  FADD R42, R10, R11 ;  /* 0x0000000b0a2a7221 */ /* 0x000fe40000000000 */
[----:B------:R-:W-:-:S04]  /*2470*/  FADD R7, R24, R7 ;  /* 0x0000000718077221 */ /* 0x000fc80000000000 */
[----:B------:R-:W-:Y:S01]  /*2480*/  FADD R10, R7, 1 ;  /* 0x3f800000070a7421 */ /* 0x000fe20000000000 */
[----:B------:R-:W1:Y:S04]  /*2490*/  LDS.128 R32, [R0.X4] ;  /* 0x0000000000207984 */ /* 0x000e680000004c00 */
[----:B------:R-:W2:Y:S04]  /*24a0*/  LDS.128 R12, [R0.X4+0x4010] ;  /* 0x00401000000c7984 */ /* 0x000ea80000004c00 */
[----:B------:R-:W3:Y:S04]  /*24b0*/  LDS.128 R16, [R0.X4+0x8020] ;  /* 0x0080200000107984 */ /* 0x000ee80000004c00 */
[----:B------:R-:W4:Y:S01]  /*24c0*/  LDS.128 R20, [R0.X4+0xc030] ;  /* 0x00c0300000147984 */ /* 0x000f220000004c00 */
[-C--:B-1----:R-:W-:Y:S01]  /*24d0*/  FFMA R32, R32, R9.reuse, R5 ;  /* 0x0000000920207223 */ /* 0x082fe20000000005 */
[----:B------:R-:W-:Y:S01]  /*24e0*/  FFMA R33, R33, R8, R4 ;  /* 0x0000000821217223 */ /* 0x000fe20000000004 */
[----:B------:R-:W-:Y:S01]  /*24f0*/  FFMA R34, R34, R6, R43 ;  /* 0x0000000622227223 */ /* 0x000fe2000000002b */
[----:B------:R-:W-:Y:S01]  /*2500*/  FFMA R35, R35, R10, R42 ;  /* 0x0000000a23237223 */ /* 0x000fe2000000002a */
[----:B--2---:R-:W-:Y:S01]  /*2510*/  FFMA R24, R13, R8, R4 ;  /* 0x000000080d187223 */ /* 0x004fe20000000004 */
[----:B------:R-:W-:Y:S01]  /*2520*/  FSEL R2, R32, +INF , P1 ;  /* 0x7f80000020027808 */ /* 0x000fe20000800000 */
[----:B------:R-:W-:Y:S01]  /*2530*/  FFMA R26, R15, R10, R42 ;  /* 0x0000000a0f1a7223 */ /* 0x000fe2000000002a */
[----:B------:R-:W-:Y:S01]  /*2540*/  FSEL R25, R33, +INF , P1 ;  /* 0x7f80000021197808 */ /* 0x000fe20000800000 */
[--C-:B---3--:R-:W-:Y:S01]  /*2550*/  FFMA R16, R16, R9, R5.reuse ;  /* 0x0000000910107223 */ /* 0x108fe20000000005 */
[C---:B------:R-:W-:Y:S01]  /*2560*/  FSETP.NAN.AND P2, PT, R2.reuse, R2, PT ;  /* 0x000000020200720b */ /* 0x040fe20003f48000 */
[-CC-:B------:R-:W-:Y:S01]  /*2570*/  FFMA R17, R17, R8.reuse, R4.reuse ;  /* 0x0000000811117223 */ /* 0x180fe20000000004 */
[----:B------:R-:W-:Y:S01]  /*2580*/  FSETP.GEU.AND P4, PT, R2, R25, PT ;  /* 0x000000190200720b */ /* 0x000fe20003f8e000 */
[----:B----4-:R-:W-:Y:S01]  /*2590*/  FFMA R20, R20, R9, R5 ;  /* 0x0000000914147223 */ /* 0x010fe20000000005 */
[----:B------:R-:W-:Y:S01]  /*25a0*/  FSEL R3, R34, +INF , P1 ;  /* 0x7f80000022037808 */ /* 0x000fe20000800000 */
[----:B------:R-:W-:Y:S01]  /*25b0*/  FFMA R21, R21, R8, R4 ;  /* 0x0000000815157223 */ /* 0x000fe20000000004 */
[----:B------:R-:W-:Y:S01]  /*25c0*/  FSEL R7, R35, +INF , P1 ;  /* 0x7f80000023077808 */ /* 0x000fe20000800000 */
[-CC-:B------:R-:W-:Y:S01]  /*25d0*/  FFMA R18, R18, R6.reuse, R43.reuse ;  /* 0x0000000612127223 */ /* 0x180fe2000000002b */
[----:B------:R-:W-:Y:S01]  /*25e0*/  FSEL R28, R16, +INF , P1 ;  /* 0x7f800000101c7808 */ /* 0x000fe20000800000 */
[--C-:B------:R-:W-:Y:S01]  /*25f0*/  FFMA R22, R22, R6, R43.reuse ;  /* 0x0000000616167223 */ /* 0x100fe2000000002b */
[----:B------:R-:W-:Y:S01]  /*2600*/  FSEL R4, R20, +INF , P1 ;  /* 0x7f80000014047808 */ /* 0x000fe20000800000 */
[--C-:B------:R-:W-:Y:S01]  /*2610*/  FFMA R19, R19, R10, R42.reuse ;  /* 0x0000000a13137223 */ /* 0x100fe2000000002a */
[----:B------:R-:W-:Y:S01]  /*2620*/  BAR.SYNC.DEFER_BLOCKING 0x0 ;  /* 0x0000000000007b1d */ /* 0x000fe20000010000 */
[----:B------:R-:W-:Y:S01]  /*2630*/  FSETP.NAN.AND P6, PT, R28, R28, PT ;  /* 0x0000001c1c00720b */ /* 0x000fe20003fc8000 */
[----:B------:R-:W-:Y:S01]  /*2640*/  FFMA R23, R23, R10, R42 ;  /* 0x0000000a17177223 */ /* 0x000fe2000000002a */
[----:B------:R-:W-:Y:S01]  /*2650*/  @P4 FSEL R2, R2, R25, P2 ;  /* 0x0000001902024208 */ /* 0x000fe20001000000 */
[----:B------:R-:W-:Y:S01]  /*2660*/  FFMA R25, R14, R6, R43 ;  /* 0x000000060e197223 */ /* 0x000fe2000000002b */
[----:B------:R-:W-:-:S02]  /*2670*/  FSEL R6, R26, +INF , P1 ;  /* 0x7f8000001a067808 */ /* 0x000fc40000800000 */
[C---:B------:R-:W-:Y:S02]  /*2680*/  FSETP.GEU.AND P4, PT, R2.reuse, R3, PT ;  /* 0x000000030200720b */ /* 0x040fe40003f8e000 */
[----:B------:R-:W-:Y:S02]  /*2690*/  FSETP.NAN.AND P2, PT, R2, R2, PT ;  /* 0x000000020200720b */ /* 0x000fe40003f48000 */
[----:B------:R-:W-:Y:S02]  /*26a0*/  FSEL R8, R25, +INF , P1 ;  /* 0x7f80000019087808 */ /* 0x000fe40000800000 */
[----:B------:R-:W-:Y:S02]  /*26b0*/  F2FP.BF16.PACK_AB R13, R19, R18 ;  /* 0x00000012130d723e */ /* 0x000fe400000010ff */
[----:B------:R-:W-:Y:S02]  /*26c0*/  F2FP.BF16.PACK_AB R14, R21, R20 ;  /* 0x00000014150e723e */ /* 0x000fe400000010ff */
[----:B------:R-:W-:-:S02]  /*26d0*/  F2FP.BF16.PACK_AB R15, R23, R22 ;  /* 0x00000016170f723e */ /* 0x000fc400000010ff */
[----:B------:R-:W-:Y:S02]  /*26e0*/  FSEL R20, R20, -INF , P1 ;  /* 0xff80000014147808 */ /* 0x000fe40000800000 */
[----:B------:R-:W-:Y:S01]  /*26f0*/  @P4 FSEL R2, R2, R3, P2 ;  /* 0x0000000302024208 */ /* 0x000fe20001000000 */
[----:B------:R-:W-:Y:S01]  /*2700*/  FFMA R3, R12, R9, R5 ;  /* 0x000000090c037223 */ /* 0x000fe20000000005 */
[----:B------:R-:W-:Y:S02]  /*2710*/  FSEL R12, R24, +INF , P1 ;  /* 0x7f800000180c7808 */ /* 0x000fe40000800000 */
[C---:B------:R-:W-:Y:S02]  /*2720*/  FSETP.GEU.AND P5, PT, R2.reuse, R7, PT ;  /* 0x000000070200720b */ /* 0x040fe40003fae000 */
[----:B------:R-:W-:Y:S02]  /*2730*/  FSEL R27, R3, +INF , P1 ;  /* 0x7f800000031b7808 */ /* 0x000fe40000800000 */
[----:B------:R-:W-:-:S02]  /*2740*/  FSETP.NAN.AND P2, PT, R2, R2, PT ;  /* 0x000000020200720b */ /* 0x000fc40003f48000 */
[----:B------:R-:W-:Y:S02]  /*2750*/  FSETP.GEU.AND P4, PT, R27, R12, PT ;  /* 0x0000000c1b00720b */ /* 0x000fe40003f8e000 */
[----:B------:R-:W-:Y:S02]  /*2760*/  FSEL R9, R21, +INF , P1 ;  /* 0x7f80000015097808 */ /* 0x000fe40000800000 */
[----:B------:R-:W-:Y:S02]  /*2770*/  FSEL R5, R18, +INF , P1 ;  /* 0x7f80000012057808 */ /* 0x000fe40000800000 */
[----:B------:R-:W-:Y:S02]  /*2780*/  F2FP.BF16.PACK_AB R10, R24, R3 ;  /* 0x00000003180a723e */ /* 0x000fe400000010ff */
[----:B------:R-:W-:Y:S02]  /*2790*/  @P5 FSEL R2, R2, R7, P2 ;  /* 0x0000000702025208 */ /* 0x000fe40001000000 */
[----:B------:R-:W-:-:S02]  /*27a0*/  FSEL R7, R17, +INF , P1 ;  /* 0x7f80000011077808 */ /* 0x000fc40000800000 */
[C---:B------:R-:W-:Y:S02]  /*27b0*/  FSETP.NAN.AND P5, PT, R27.reuse, R27, PT ;  /* 0x0000001b1b00720b */ /* 0x040fe40003fa8000 */
[----:B------:R-:W-:Y:S02]  /*27c0*/  FSETP.GEU.AND P2, PT, R28, R7, PT ;  /* 0x000000071c00720b */ /* 0x000fe40003f4e000 */
[----:B------:R-:W-:Y:S02]  /*27d0*/  @P4 FSEL R27, R27, R12, P5 ;  /* 0x0000000c1b1b4208 */ /* 0x000fe40002800000 */
[----:B------:R-:W-:Y:S02]  /*27e0*/  FSETP.GEU.AND P5, PT, R4, R9, PT ;  /* 0x000000090400720b */ /* 0x000fe40003fae000 */
[----:B------:R-:W-:Y:S02]  /*27f0*/  FSETP.GEU.AND P4, PT, R27, R8, PT ;  /* 0x000000081b00720b */ /* 0x000fe40003f8e000 */
[----:B------:R-:W-:-:S02]  /*2800*/  F2FP.BF16.PACK_AB R12, R17, R16 ;  /* 0x00000010110c723e */ /* 0x000fc400000010ff */
[----:B------:R-:W-:Y:S02]  /*2810*/  FSEL R3, R3, -INF , P1 ;  /* 0xff80000003037808 */ /* 0x000fe40000800000 */
[----:B------:R-:W-:Y:S02]  /*2820*/  FSEL R16, R16, -INF , P1 ;  /* 0xff80000010107808 */ /* 0x000fe40000800000 */
[----:B------:R-:W-:Y:S02]  /*2830*/  @P2 FSEL R28, R28, R7, P6 ;  /* 0x000000071c1c2208 */ /* 0x000fe40003000000 */
[----:B------:R-:W-:Y:S02]  /*2840*/  FSETP.NAN.AND P6, PT, R4, R4, PT ;  /* 0x000000040400720b */ /* 0x000fe40003fc8000 */
[----:B------:R-:W-:Y:S02]  /*2850*/  FSETP.GEU.AND P2, PT, R28, R5, PT ;  /* 0x000000051c00720b */ /* 0x000fe40003f4e000 */
[----:B------:R-:W-:-:S02]  /*2860*/  @P5 FSEL R4, R4, R9, P6 ;  /* 0x0000000904045208 */ /* 0x000fc40003000000 */
[C---:B------:R-:W-:Y:S02]  /*2870*/  FSETP.NAN.AND P5, PT, R27.reuse, R27, PT ;  /* 0x0000001b1b00720b */ /* 0x040fe40003fa8000 */
[----:B------:R-:W-:Y:S02]  /*2880*/  FSEL R9, R22, +INF , P1 ;  /* 0x7f80000016097808 */ /* 0x000fe40000800000 */
[----:B------:R-:W-:Y:S02]  /*2890*/  @P4 FSEL R27, R27, R8, P5 ;  /* 0x000000081b1b4208 */ /* 0x000fe40002800000 */
[----:B------:R-:W-:Y:S02]  /*28a0*/  FSETP.NAN.AND P5, PT, R28, R28, PT ;  /* 0x0000001c1c00720b */ /* 0x000fe40003fa8000 */
[----:B------:R-:W-:Y:S02]  /*28b0*/  FSETP.GEU.AND P4, PT, R4, R9, PT ;  /* 0x000000090400720b */ /* 0x000fe40003f8e000 */
[----:B------:R-:W-:-:S02]  /*28c0*/  @P2 FSEL R28, R28, R5, P5 ;  /* 0x000000051c1c2208 */ /* 0x000fc40002800000 */
[----:B------:R-:W-:Y:S01]  /*28d0*/  FSETP.GEU.AND P5, PT, R27, R6, PT ;  /* 0x000000061b00720b */ /* 0x000fe20003fae000 */
[----:B------:R-:W1:Y:S01]  /*28e0*/  SHFL.BFLY PT, R5, R2, 0x10, 0x1f ;  /* 0x0e001f0002057f89 */ /* 0x000e6200000e0000 */
[----:B------:R-:W-:Y:S02]  /*28f0*/  FSETP.NAN.AND P6, PT, R4, R4, PT ;  /* 0x000000040400720b */ /* 0x000fe40003fc8000 */
[----:B------:R-:W-:Y:S02]  /*2900*/  FSEL R7, R19, +INF , P1 ;  /* 0x7f80000013077808 */ /* 0x000fe40000800000 */
[----:B------:R-:W-:Y:S02]  /*2910*/  F2FP.BF16.PACK_AB R8, R33, R32 ;  /* 0x000000202108723e */ /* 0x000fe400000010ff */
[----:B------:R-:W-:Y:S02]  /*2920*/  FSETP.GEU.AND P2, PT, R28, R7, PT ;  /* 0x000000071c00720b */ /* 0x000fe40003f4e000 */
[----:B------:R-:W-:-:S02]  /*2930*/  @P4 FSEL R4, R4, R9, P6 ;  /* 0x0000000904044208 */ /* 0x000fc40003000000 */
[----:B------:R-:W-:Y:S02]  /*2940*/  FSETP.NAN.AND P4, PT, R27, R27, PT ;  /* 0x0000001b1b00720b */ /* 0x000fe40003f88000 */
[----:B------:R-:W-:Y:S02]  /*2950*/  FSEL R9, R23, +INF , P1 ;  /* 0x7f80000017097808 */ /* 0x000fe40000800000 */
[----:B------:R-:W-:Y:S02]  /*2960*/  @P5 FSEL R27, R27, R6, P4 ;  /* 0x000000061b1b5208 */ /* 0x000fe40002000000 */
[----:B------:R-:W-:Y:S02]  /*2970*/  FSETP.GEU.AND P4, PT, R4, R9, PT ;  /* 0x000000090400720b */ /* 0x000fe40003f8e000 */
[----:B------:R-:W-:Y:S01]  /*2980*/  FSETP.NAN.AND P6, PT, R28, R28, PT ;  /* 0x0000001c1c00720b */ /* 0x000fe20003fc8000 */
[----:B------:R-:W2:Y:S01]  /*2990*/  SHFL.BFLY PT, R6, R27, 0x10, 0x1f ;  /* 0x0e001f001b067f89 */ /* 0x000ea200000e0000 */
[----:B------:R-:W-:-:S02]  /*29a0*/  FSETP.NAN.AND P5, PT, R2, R2, PT ;  /* 0x000000020200720b */ /* 0x000fc40003fa8000 */
[----:B------:R-:W-:Y:S02]  /*29b0*/  @P2 FSEL R28, R28, R7, P6 ;  /* 0x000000071c1c2208 */ /* 0x000fe40003000000 */
[----:B------:R-:W-:Y:S02]  /*29c0*/  FSETP.NAN.AND P2, PT, R4, R4, PT ;  /* 0x000000040400720b */ /* 0x000fe40003f48000 */
[----:B-1----:R-:W-:Y:S01]  /*29d0*/  FSETP.GEU.AND P6, PT, R2, R5, PT ;  /* 0x000000050200720b */ /* 0x002fe20003fce000 */
[----:B------:R-:W1:Y:S01]  /*29e0*/  SHFL.BFLY PT, R7, R28, 0x10, 0x1f ;  /* 0x0e001f001c077f89 */ /* 0x000e6200000e0000 */
[----:B------:R-:W-:Y:S02]  /*29f0*/  FSEL R32, R32, -INF , P1 ;  /* 0xff80000020207808 */ /* 0x000fe40000800000 */
[----:B------:R-:W-:Y:S02]  /*2a00*/  @P4 FSEL R4, R4, R9, P2 ;  /* 0x0000000904044208 */ /* 0x000fe40001000000 */
[----:B------:R-:W-:-:S02]  /*2a10*/  FSETP.NAN.AND P4, PT, R27, R27, PT ;  /* 0x0000001b1b00720b */ /* 0x000fc40003f88000 */
[----:B------:R-:W-:Y:S01]  /*2a20*/  @!P5 FSEL R2, R2, R5, !P6 ;  /* 0x000000050202d208 */ /* 0x000fe20007000000 */
[----:B------:R-:W3:Y:S01]  /*2a30*/  SHFL.BFLY PT, R9, R4, 0x10, 0x1f ;  /* 0x0e001f0004097f89 */ /* 0x000ee200000e0000 */
[----:B------:R-:W-:Y:S02]  /*2a40*/  FSETP.NAN.AND P2, PT, R28, R28, PT ;  /* 0x0000001c1c00720b */ /* 0x000fe40003f48000 */
[----:B------:R-:W-:Y:S01]  /*2a50*/  FSEL R33, R33, -INF , P1 ;  /* 0xff80000021217808 */ /* 0x000fe20000800000 */
[----:B------:R-:W4:Y:S01]  /*2a60*/  SHFL.BFLY PT, R5, R2, 0x8, 0x1f ;  /* 0x0d001f0002057f89 */ /* 0x000f2200000e0000 */
[----:B------:R-:W-:Y:S02]  /*2a70*/  FSEL R17, R17, -INF , P1 ;  /* 0xff80000011117808 */ /* 0x000fe40000800000 */
[----:B------:R-:W-:Y:S02]  /*2a80*/  FSEL R21, R21, -INF , P1 ;  /* 0xff80000015157808 */ /* 0x000fe40000800000 */
[----:B--2---:R-:W-:-:S02]  /*2a90*/  FSETP.GEU.AND P5, PT, R27, R6, PT ;  /* 0x000000061b00720b */ /* 0x004fc40003fae000 */
[----:B------:R-:W-:Y:S02]  /*2aa0*/  FSEL R19, R19, -INF , P1 ;  /* 0xff80000013137808 */ /* 0x000fe40000800000 */
[----:B------:R-:W-:Y:S02]  /*2ab0*/  @!P4 FSEL R27, R27, R6, !P5 ;  /* 0x000000061b1bc208 */ /* 0x000fe40006800000 */
[----:B------:R-:W-:Y:S02]  /*2ac0*/  FSETP.NAN.AND P4, PT, R4, R4, PT ;  /* 0x000000040400720b */ /* 0x000fe40003f88000 */
[CC--:B-1----:R-:W-:Y:S01]  /*2ad0*/  FSETP.GEU.AND P5, PT, R28.reuse, R7.reuse, PT ;  /* 0x000000071c00720b */ /* 0x0c2fe20003fae000 */
[----:B------:R-:W1:Y:S01]  /*2ae0*/  SHFL.BFLY PT, R6, R27, 0x8, 0x1f ;  /* 0x0d001f001b067f89 */ /* 0x000e6200000e0000 */
[----:B------:R-:W-:Y:S02]  /*2af0*/  FSEL R23, R23, -INF , P1 ;  /* 0xff80000017177808 */ /* 0x000fe40000800000 */
[----:B------:R-:W-:-:S02]  /*2b00*/  @!P2 FSEL R28, R28, R7, !P5 ;  /* 0x000000071c1ca208 */ /* 0x000fc40006800000 */
[----:B---3--:R-:W-:-:S03]  /*2b10*/  FSETP.GEU.AND P2, PT, R4, R9, PT ;  /* 0x000000090400720b */ /* 0x008fc60003f4e000 */
[----:B------:R-:W2:Y:S02]  /*2b20*/  SHFL.BFLY PT, R7, R28, 0x8, 0x1f ;  /* 0x0d001f001c077f89 */ /* 0x000ea400000e0000 */
[----:B------:R-:W-:Y:S02]  /*2b30*/  @!P4 FSEL R4, R4, R9, !P2 ;  /* 0x000000090404c208 */ /* 0x000fe40005000000 */
[CC--:B----4-:R-:W-:Y:S02]  /*2b40*/  FSETP.GEU.AND P5, PT, R2.reuse, R5.reuse, PT ;  /* 0x000000050200720b */ /* 0x0d0fe40003fae000 */
[C---:B------:R-:W-:Y:S01]  /*2b50*/  FSETP.NAN.AND P2, PT, R2.reuse, R2, PT ;  /* 0x000000020200720b */ /* 0x040fe20003f48000 */
[----:B------:R-:W3:Y:S10]  /*2b60*/  SHFL.BFLY PT, R9, R4, 0x8, 0x1f ;  /* 0x0d001f0004097f89 */ /* 0x000ef400000e0000 */
[----:B------:R-:W-:-:S02]  /*2b70*/  @P5 FSEL R2, R2, R5, P2 ;  /* 0x0000000502025208 */ /* 0x000fc40001000000 */
[C---:B-1----:R-:W-:Y:S02]  /*2b80*/  FSETP.GEU.AND P5, PT, R27.reuse, R6, PT ;  /* 0x000000061b00720b */ /* 0x042fe40003fae000 */
[----:B------:R-:W-:Y:S01]  /*2b90*/  FSETP.NAN.AND P2, PT, R27, R27, PT ;  /* 0x0000001b1b00720b */ /* 0x000fe20003f48000 */
[----:B------:R-:W1:Y:S01]  /*2ba0*/  SHFL.BFLY PT, R5, R2, 0x4, 0x1f ;  /* 0x0c801f0002057f89 */ /* 0x000e6200000e0000 */
[----:B--2---:R-:W-:-:S09]  /*2bb0*/  FSETP.GEU.AND P4, PT, R28, R7, PT ;  /* 0x000000071c00720b */ /* 0x004fd20003f8e000 */
[----:B------:R-:W-:Y:S02]  /*2bc0*/  @P5 FSEL R27, R27, R6, P2 ;  /* 0x000000061b1b5208 */ /* 0x000fe40001000000 */
[----:B---3--:R-:W-:Y:S02]  /*2bd0*/  FSETP.GEU.AND P2, PT, R4, R9, PT ;  /* 0x000000090400720b */ /* 0x008fe40003f4e000 */
[C---:B------:R-:W-:Y:S01]  /*2be0*/  FSETP.NAN.AND P5, PT, R28.reuse, R28, PT ;  /* 0x0000001c1c00720b */ /* 0x040fe20003fa8000 */
[----:B------:R-:W2:Y:S03]  /*2bf0*/  SHFL.BFLY PT, R6, R27, 0x4, 0x1f ;  /* 0x0c801f001b067f89 */ /* 0x000ea600000e0000 */
[----:B------:R-:W-:Y:S02]  /*2c00*/  @P4 FSEL R28, R28, R7, P5 ;  /* 0x000000071c1c4208 */ /* 0x000fe40002800000 */
[----:B------:R-:W-:-:S03]  /*2c10*/  FSETP.NAN.AND P4, PT, R4, R4, PT ;  /* 0x000000040400720b */ /* 0x000fc60003f88000 */
[----:B------:R-:W3:Y:S01]  /*2c20*/  SHFL.BFLY PT, R7, R28, 0x4, 0x1f ;  /* 0x0c801f001c077f89 */ /* 0x000ee200000e0000 */
[----:B-1----:R-:W-:Y:S02]  /*2c30*/  FSETP.GEU.AND P5, PT, R2, R5, PT ;  /* 0x000000050200720b */ /* 0x002fe40003fae000 */
[----:B------:R-:W-:Y:S02]  /*2c40*/  @P2 FSEL R4, R4, R9, P4 ;  /* 0x0000000904042208 */ /* 0x000fe40002000000 */
[----:B------:R-:W-:-:S03]  /*2c50*/  FSETP.NAN.AND P2, PT, R2, R2, PT ;  /* 0x000000020200720b */ /* 0x000fc60003f48000 */
[----:B------:R-:W1:Y:S06]  /*2c60*/  SHFL.BFLY PT, R11, R4, 0x4, 0x1f ;  /* 0x0c801f00040b7f89 */ /* 0x000e6c00000e0000 */
[----:B------:R-:W-:Y:S02]  /*2c70*/  @P5 FSEL R2, R2, R5, P2 ;  /* 0x0000000502025208 */ /* 0x000fe40001000000 */
[C---:B--2---:R-:W-:Y:S02]  /*2c80*/  FSETP.GEU.AND P5, PT, R27.reuse, R6, PT ;  /* 0x000000061b00720b */ /* 0x044fe40003fae000 */
[----:B------:R-:W-:Y:S01]  /*2c90*/  FSETP.NAN.AND P2, PT, R27, R27, PT ;  /* 0x0000001b1b00720b */ /* 0x000fe20003f48000 */
[----:B------:R-:W2:Y:S01]  /*2ca0*/  SHFL.BFLY PT, R5, R2, 0x2, 0x1f ;  /* 0x0c401f0002057f89 */ /* 0x000ea200000e0000 */
[----:B---3--:R-:W-:-:S09]  /*2cb0*/  FSETP.GEU.AND P4, PT, R28, R7, PT ;  /* 0x000000071c00720b */ /* 0x008fd20003f8e000 */
[----:B------:R-:W-:Y:S02]  /*2cc0*/  @P5 FSEL R27, R27, R6, P2 ;  /* 0x000000061b1b5208 */ /* 0x000fe40001000000 */
[----:B------:R-:W-:Y:S02]  /*2cd0*/  FSETP.NAN.AND P5, PT, R28, R28, PT ;  /* 0x0000001c1c00720b */ /* 0x000fe40003fa8000 */
[----:B-1----:R-:W-:Y:S01]  /*2ce0*/  FSETP.GEU.AND P2, PT, R4, R11, PT ;  /* 0x0000000b0400720b */ /* 0x002fe20003f4e000 */
[----:B------:R-:W1:Y:S01]  /*2cf0*/  SHFL.BFLY PT, R6, R27, 0x2, 0x1f ;  /* 0x0c401f001b067f89 */ /* 0x000e6200000e0000 */
[----:B------:R-:W-:Y:S02]  /*2d00*/  @P4 FSEL R28, R28, R7, P5 ;  /* 0x000000071c1c4208 */ /* 0x000fe40002800000 */
[----:B------:R-:W-:-:S03]  /*2d10*/  FSETP.NAN.AND P4, PT, R4, R4, PT ;  /* 0x000000040400720b */ /* 0x000fc60003f88000 */
[----:B------:R-:W3:Y:S01]  /*2d20*/  SHFL.BFLY PT, R9, R28, 0x2, 0x1f ;  /* 0x0c401f001c097f89 */ /* 0x000ee200000e0000 */
[----:B--2---:R-:W-:-:S05]  /*2d30*/  FSETP.GEU.AND P5, PT, R2, R5, PT ;  /* 0x000000050200720b */ /* 0x004fca0003fae000 */
[----:B------:R-:W-:Y:S02]  /*2d40*/  @P2 FSEL R4, R4, R11, P4 ;  /* 0x0000000b04042208 */ /* 0x000fe40002000000 */
[----:B------:R-:W-:-:S03]  /*2d50*/  FSETP.NAN.AND P2, PT, R2, R2, PT ;  /* 0x000000020200720b */ /* 0x000fc60003f48000 */
[----:B------:R-:W2:Y:S03]  /*2d60*/  SHFL.BFLY PT, R11, R4, 0x2, 0x1f ;  /* 0x0c401f00040b7f89 */ /* 0x000ea600000e0000 */
[----:B------:R-:W-:Y:S02]  /*2d70*/  @P5 FSEL R2, R2, R5, P2 ;  /* 0x0000000502025208 */ /* 0x000fe40001000000 */
[C---:B-1----:R-:W-:Y:S02]  /*2d80*/  FSETP.GEU.AND P5, PT, R27.reuse, R6, PT ;  /* 0x000000061b00720b */ /* 0x042fe40003fae000 */
[----:B------:R-:W-:Y:S01]  /*2d90*/  FSETP.NAN.AND P2, PT, R27, R27, PT ;  /* 0x0000001b1b00720b */ /* 0x000fe20003f48000 */
[----:B------:R-:W1:Y:S01]  /*2da0*/  SHFL.BFLY PT, R7, R2, 0x1, 0x1f ;  /* 0x0c201f0002077f89 */ /* 0x000e6200000e0000 */
[----:B------:R-:W-:Y:S02]  /*2db0*/  SHF.R.U32.HI R5, RZ, 0x5, R39 ;  /* 0x00000005ff057819 */ /* 0x000fe40000011627 */
[----:B---3--:R-:W-:-:S07]  /*2dc0*/  FSETP.GEU.AND P4, PT, R28, R9, PT ;  /* 0x000000091c00720b */ /* 0x008fce0003f8e000 */
[----:B------:R-:W-:Y:S02]  /*2dd0*/  @P5 FSEL R27, R27, R6, P2 ;  /* 0x000000061b1b5208 */ /* 0x000fe40001000000 */
[----:B------:R-:W-:Y:S02]  /*2de0*/  FSETP.NAN.AND P5, PT, R28, R28, PT ;  /* 0x0000001c1c00720b */ /* 0x000fe40003fa8000 */
[----:B--2---:R-:W-:Y:S01]  /*2df0*/  FSETP.GEU.AND P2, PT, R4, R11, PT ;  /* 0x0000000b0400720b */ /* 0x004fe20003f4e000 */
[----:B------:R-:W2:Y:S01]  /*2e00*/  SHFL.BFLY PT, R44, R27, 0x1, 0x1f ;  /* 0x0c201f001b2c7f89 */ /* 0x000ea200000e0000 */
[----:B------:R-:W-:Y:S01]  /*2e10*/  LOP3.LUT R6, R5, 0x10, RZ, 0xc0, !PT ;  /* 0x0000001005067812 */ /* 0x000fe200078ec0ff */
[----:B------:R-:W-:Y:S01]  /*2e20*/  IMAD.SHL.U32 R5, R0, 0x4, RZ ;  /* 0x0000000400057824 */ /* 0x000fe200078e00ff */
[----:B------:R-:W-:Y:S02]  /*2e30*/  @P4 FSEL R28, R28, R9, P5 ;  /* 0x000000091c1c4208 */ /* 0x000fe40002800000 */
[----:B------:R-:W-:Y:S01]  /*2e40*/  FSETP.NAN.AND P4, PT, R4, R4, PT ;  /* 0x000000040400720b */ /* 0x000fe20003f88000 */
[----:B------:R-:W-:Y:S01]  /*2e50*/  IMAD.IADD R42, R41, 0x1, R6 ;  /* 0x00000001292a7824 */ /* 0x000fe200078e0206 */
[C---:B------:R-:W-:Y:S01]  /*2e60*/  F2FP.BF16.PACK_AB R9, R35.reuse, R34 ;  /* 0x000000222309723e */ /* 0x040fe200000010ff */
[----:B------:R-:W-:Y:S01]  /*2e70*/  IMAD R41, R0, -0x2, R5 ;  /* 0xfffffffe00297824 */ /* 0x000fe200078e0205 */
[----:B-1----:R-:W-:Y:S01]  /*2e80*/  FSETP.GEU.AND P5, PT, R2, R7, PT ;  /* 0x000000070200720b */ /* 0x002fe20003fae000 */
[----:B------:R-:W1:Y:S01]  /*2e90*/  SHFL.BFLY PT, R43, R28, 0x1, 0x1f ;  /* 0x0c201f001c2b7f89 */ /* 0x000e6200000e0000 */
[----:B------:R-:W-:-:S02]  /*2ea0*/  FSEL R35, R35, -INF , P1 ;  /* 0xff80000023237808 */ /* 0x000fc40000800000 */
[----:B------:R-:W-:Y:S01]  /*2eb0*/  @P2 FSEL R4, R4, R11, P4 ;  /* 0x0000000b04042208 */ /* 0x000fe20002000000 */
[----:B------:R-:W-:Y:S01]  /*2ec0*/  STS.64 [R41], R8 ;  /* 0x0000000829007388 */ /* 0x000fe20000000a00 */
[----:B------:R-:W-:Y:S02]  /*2ed0*/  F2FP.BF16.PACK_AB R11, R26, R25 ;  /* 0x000000191a0b723e */ /* 0x000fe400000010ff */
[----:B------:R-:W-:Y:S01]  /*2ee0*/  FSETP.NAN.AND P2, PT, R2, R2, PT ;  /* 0x000000020200720b */ /* 0x000fe20003f48000 */
[----:B------:R-:W-:Y:S01]  /*2ef0*/  IMAD.MOV.U32 R0, RZ, RZ, R4 ;  /* 0x000000ffff007224 */ /* 0x000fe200078e0004 */
[----:B------:R-:W-:Y:S01]  /*2f00*/  FSEL R26, R26, -INF , P1 ;  /* 0xff8000001a1a7808 */ /* 0x000fe20000800000 */
[----:B------:R-:W-:Y:S02]  /*2f10*/  STS.64 [R41+0x2010], R10 ;  /* 0x0020100a29007388 */ /* 0x000fe40000000a00 */
[----:B------:R-:W-:Y:S02]  /*2f20*/  @P5 SEL R2, R2, R7, P2 ;  /* 0x0000000702025207 */ /* 0x000fe40001000000 */
[----:B------:R-:W-:Y:S01]  /*2f30*/  BAR.SYNC.DEFER_BLOCKING 0x0 ;  /* 0x0000000000007b1d */ /* 0x000fe20000010000 */
[----:B--2---:R-:W-:-:S02]  /*2f40*/  FSETP.GEU.AND P4, PT, R27, R44, PT ;  /* 0x0000002c1b00720b */ /* 0x004fc40003f8e000 */
[----:B------:R-:W-:-:S03]  /*2f50*/  FSETP.NAN.AND P5, PT, R27, R27, PT ;  /* 0x0000001b1b00720b */ /* 0x000fc60003fa8000 */
[----:B------:R-:W2:Y:S01]  /*2f60*/  SHFL.BFLY PT, R45, R0, 0x1, 0x1f ;  /* 0x0c201f00002d7f89 */ /* 0x000ea200000e0000 */
[----:B-1----:R-:W-:-:S07]  /*2f70*/  FSETP.GEU.AND P2, PT, R28, R43, PT ;  /* 0x0000002b1c00720b */ /* 0x002fce0003f4e000 */
[----:B------:R-:W-:Y:S02]  /*2f80*/  @P4 SEL R27, R27, R44, P5 ;  /* 0x0000002c1b1b4207 */ /* 0x000fe40002800000 */
[----:B------:R-:W-:-:S04]  /*2f90*/  FSETP.NAN.AND P4, PT, R28, R28, PT ;  /* 0x0000001c1c00720b */ /* 0x000fc80003f88000 */
[----:B------:R-:W-:Y:S01]  /*2fa0*/  @P2 SEL R28, R28, R43, P4 ;  /* 0x0000002b1c1c2207 */ /* 0x000fe20002000000 */
[----:B------:R-:W1:Y:S04]  /*2fb0*/  LDS.128 R4, [R42] ;  /* 0x000000002a047984 */ /* 0x000e680000000c00 */
[----:B------:R-:W-:Y:S01]  /*2fc0*/  BAR.SYNC.DEFER_BLOCKING 0x0 ;  /* 0x0000000000007b1d */ /* 0x000fe20000010000 */
[----:B------:R-:W-:Y:S02]  /*2fd0*/  FSETP.GT.AND P4, PT, R32, R33, PT ;  /* 0x000000212000720b */ /* 0x000fe40003f84000 */
[C---:B--2---:R-:W-:Y:S02]  /*2fe0*/  FSETP.GEU.AND P6, PT, R0.reuse, R45, PT ;  /* 0x0000002d0000720b */ /* 0x044fe40003fce000 */
[----:B------:R-:W-:-:S11]  /*2ff0*/  FSETP.NAN.AND P2, PT, R0, R0, PT ;  /* 0x000000000000720b */ /* 0x000fd60003f48000 */
[----:B------:R-:W-:Y:S02]  /*3000*/  @P6 SEL R0, R0, R45, P2 ;  /* 0x0000002d00006207 */ /* 0x000fe40001000000 */
[----:B------:R-:W-:-:S04]  /*3010*/  FSETP.NAN.AND P6, PT, R32, R32, PT ;  /* 0x000000202000720b */ /* 0x000fc80003fc8000 */
[----:B------:R-:W-:Y:S01]  /*3020*/  @!P4 FSEL R32, R32, R33, P6 ;  /* 0x000000212020c208 */ /* 0x000fe20003000000 */
[----:B------:R2:W-:Y:S01]  /*3030*/  STS.64 [R41], R12 ;  /* 0x0000000c29007388 */ /* 0x0005e20000000a00 */
[----:B0-----:R-:W-:Y:S02]  /*3040*/  SHF.R.U32.HI R33, RZ, 0x3, R29 ;  /* 0x00000003ff217819 */ /* 0x001fe4000001161d */
[----:B------:R-:W-:Y:S01]  /*3050*/  FSETP.NAN.AND P6, PT, R3, R3, PT ;  /* 0x000000030300720b */ /* 0x000fe20003fc8000 */
[----:B------:R0:W-:Y:S01]  /*3060*/  STS.64 [R41+0x2010], R14 ;  /* 0x0020100e29007388 */ /* 0x0001e20000000a00 */
[----:B------:R-:W-:-:S03]  /*3070*/  LOP3.LUT R33, R33, 0x7c, RZ, 0xc0, !PT ;  /* 0x0000007c21217812 */ /* 0x000fc600078ec0ff */
[----:B------:R-:W-:Y:S01]  /*3080*/  BAR.SYNC.DEFER_BLOCKING 0x0 ;  /* 0x0000000000007b1d */ /* 0x000fe20000010000 */
[----:B--2---:R-:W-:Y:S01]  /*3090*/  SHF.R.U32.HI R13, RZ, 0x9, R39 ;  /* 0x00000009ff0d7819 */ /* 0x004fe20000011627 */
[----:B------:R-:W-:-:S03]  /*30a0*/  IMAD.SHL.U32 R12, R39, 0x8, RZ ;  /* 0x00000008270c7824 */ /* 0x000fc600078e00ff */
[----:B------:R-:W-:Y:S02]  /*30b0*/  SGXT.U32 R13, R13, 0x1 ;  /* 0x000000010d0d781a */ /* 0x000fe40000000000 */
[----:B------:R-:W-:Y:S02]  /*30c0*/  LOP3.LUT R12, R12, 0xff8, RZ, 0xc0, !PT ;  /* 0x00000ff80c0c7812 */ /* 0x000fe400078ec0ff */
[----:B------:R-:W-:Y:S02]  /*30d0*/  LOP3.LUT R13, R40, R13, RZ, 0xfc, !PT ;  /* 0x0000000d280d7212 */ /* 0x000fe400078efcff */
[----:B------:R-:W-:Y:S02]  /*30e0*/  ISETP.GE.U32.AND P2, PT, R12, 0xc00, PT ;  /* 0x00000c000c00780c */ /* 0x000fe40003f46070 */
[C---:B0-----:R-:W-:Y:S02]  /*30f0*/  LOP3.LUT R15, R13.reuse, 0x2, RZ, 0xfc, !PT ;  /* 0x000000020d0f7812 */ /* 0x041fe400078efcff */
[----:B------:R-:W-:-:S02]  /*3100*/  ISETP.LT.AND P4, PT, R13, 0x1010, !P2 ;  /* 0x000010100d00780c */ /* 0x000fc40005781270 */
[C---:B------:R-:W-:Y:S01]  /*3110*/  ISETP.LT.AND P2, PT, R15.reuse, 0x1010, !P2 ;  /* 0x000010100f00780c */ /* 0x040fe20005741270 */
[----:B------:R-:W-:Y:S01]  /*3120*/  IMAD R14, R15, 0xc00, R12 ;  /* 0x00000c000f0e7824 */ /* 0x000fe200078e020c */
[----:B------:R-:W-:Y:S01]  /*3130*/  FSEL R41, R34, -INF , P1 ;  /* 0xff80000022297808 */ /* 0x000fe20000800000 */
[----:B------:R0:W2:Y:S02]  /*3140*/  LDS.128 R8, [R42] ;  /* 0x000000002a087984 */ /* 0x0000a40000000c00 */
[----:B------:R-:W-:Y:S01]  /*3150*/  IMAD.WIDE R14, R14, R37, c[0x0][0x178] ;  /* 0x00005e000e0e7625 */ /* 0x000fe200078e0225 */
[----:B0-----:R-:W-:-:S03]  /*3160*/  FSEL R42, R24, -INF , P1 ;  /* 0xff800000182a7808 */ /* 0x001fc60000800000 */
[----:B------:R-:W-:Y:S01]  /*3170*/  IMAD R24, R13, 0xc00, R12 ;  /* 0x00000c000d187824 */ /* 0x000fe200078e020c */
[----:B------:R-:W-:-:S03]  /*3180*/  FSETP.GT.AND P5, PT, R3, R42, PT ;  /* 0x0000002a0300720b */ /* 0x000fc60003fa4000 */
[----:B------:R-:W-:Y:S01]  /*3190*/  IMAD.WIDE R12, R24, R37, c[0x0][0x178] ;  /* 0x00005e00180c7625 */ /* 0x000fe200078e0225 */
[----:B------:R-:W-:-:S04]  /*31a0*/  FSEL R24, R25, -INF , P1 ;  /* 0xff80000019187808 */ /* 0x000fc80000800000 */
[----:B-1----:R0:W-:Y:S01]  /*31b0*/  @P4 STG.E.128 [R12.64], R4 ;  /* 0x000000040c004986 */ /* 0x0021e2000c101d04 */
[----:B------:R-:W-:-:S04]  /*31c0*/  FSETP.GT.AND P4, PT, R32, R41, PT ;  /* 0x000000292000720b */ /* 0x000fc80003f84000 */
[----:B------:R-:W-:Y:S02]  /*31d0*/  @!P5 FSEL R3, R3, R42, P6 ;  /* 0x0000002a0303d208 */ /* 0x000fe40003000000 */
[----:B------:R-:W-:Y:S02]  /*31e0*/  ISETP.GE.AND P5, PT, R29, 0x80, PT ;  /* 0x000000801d00780c */ /* 0x000fe40003fa6270 */
[----:B------:R-:W-:-:S05]  /*31f0*/  FSETP.NAN.AND P6, PT, R32, R32, PT ;  /* 0x000000202000720b */ /* 0x000fca0003fc8000 */
[----:B------:R-:W-:Y:S02]  /*3200*/  @!P4 FSEL R32, R32, R41, P6 ;  /* 0x000000292020c208 */ /* 0x000fe40003000000 */
[C---:B------:R-:W-:Y:S02]  /*3210*/  FSETP.NAN.AND P6, PT, R3.reuse, R3, PT ;  /* 0x000000030300720b */ /* 0x040fe40003fc8000 */
[----:B------:R-:W-:Y:S02]  /*3220*/  FSETP.GT.AND P4, PT, R32, R35, PT ;  /* 0x000000232000720b */ /* 0x000fe40003f84000 */
[----:B0-----:R-:W-:Y:S01]  /*3230*/  FSEL R5, R18, -INF , P1 ;  /* 0xff80000012057808 */ /* 0x001fe20000800000 */
[----:B--2---:R0:W-:Y:S04]  /*3240*/  @P2 STG.E.128 [R14.64], R8 ;  /* 0x000000080e002986 */ /* 0x0041e8000c101d04 */
[----:B------:R-:W-:Y:S01]  /*3250*/  BAR.SYNC.DEFER_BLOCKING 0x0 ;  /* 0x0000000000007b1d */ /* 0x000fe20000010000 */
[----:B------:R-:W-:-:S02]  /*3260*/  FSETP.GT.AND P2, PT, R3, R24, PT ;  /* 0x000000180300720b */ /* 0x000fc40003f44000 */
[----:B------:R-:W-:-:S11]  /*3270*/  FSEL R7, R22, -INF , P1 ;  /* 0xff80000016077808 */ /* 0x000fd60000800000 */
[----:B------:R-:W-:Y:S02]  /*3280*/  @!P2 FSEL R3, R3, R24, P6 ;  /* 0x000000180303a208 */ /* 0x000fe40003000000 */
[C---:B------:R-:W-:Y:S02]  /*3290*/  FSETP.NAN.AND P6, PT, R32.reuse, R32, PT ;  /* 0x000000202000720b */ /* 0x040fe40003fc8000 */
[C---:B------:R-:W-:Y:S02]  /*32a0*/  FSETP.GT.AND P2, PT, R3.reuse, R26, PT ;  /* 0x0000001a0300720b */ /* 0x040fe40003f44000 */
[----:B------:R-:W-:Y:S02]  /*32b0*/  @!P4 FSEL R32, R32, R35, P6 ;  /* 0x000000232020c208 */ /* 0x000fe40003000000 */
[----:B------:R-:W-:Y:S01]  /*32c0*/  FSETP.GT.AND P4, PT, R16, R17, PT ;  /* 0x000000111000720b */ /* 0x000fe20003f84000 */
[----:B------:R-:W-:Y:S01]  /*32d0*/  @!P3 STS [R33], R2 ;  /* 0x000000022100b388 */ /* 0x000fe20000000800 */
[----:B------:R-:W-:-:S02]  /*32e0*/  FSETP.NAN.AND P6, PT, R3, R3, PT ;  /* 0x000000030300720b */ /* 0x000fc40003fc8000 */
[----:B0-----:R-:W-:Y:S01]  /*32f0*/  LOP3.LUT R8, R29, 0x3, RZ, 0xc0, !PT ;  /* 0x000000031d087812 */ /* 0x001fe200078ec0ff */
[----:B------:R-:W-:Y:S04]  /*3300*/  @!P3 STS [R33+0x80], R27 ;  /* 0x0000801b2100b388 */ /* 0x000fe80000000800 */
[----:B------:R-:W-:Y:S01]  /*3310*/  @!P2 FSEL R3, R3, R26, P6 ;  /* 0x0000001a0303a208 */ /* 0x000fe20003000000 */
[----:B------:R-:W-:Y:S01]  /*3320*/  @!P3 STS [R33+0x100], R28 ;  /* 0x0001001c2100b388 */ /* 0x000fe20000000800 */
[----:B------:R-:W-:Y:S02]  /*3330*/  FSETP.GT.AND P2, PT, R20, R21, PT ;  /* 0x000000151400720b */ /* 0x000fe40003f44000 */
[----:B------:R-:W-:Y:S01]  /*3340*/  FSETP.NAN.AND P6, PT, R16, R16, PT ;  /* 0x000000101000720b */ /* 0x000fe20003fc8000 */
[----:B------:R-:W-:Y:S01]  /*3350*/  @!P3 STS [R33+0x180], R0 ;  /* 0x000180002100b388 */ /* 0x000fe20000000800 */
[----:B------:R-:W-:-:S02]  /*3360*/  LOP3.LUT R26, R40, 0x3, R39, 0xf8, !PT ;  /* 0x00000003281a7812 */ /* 0x000fc400078ef827 */
[----:B------:R-:W-:Y:S01]  /*3370*/  @!P4 FSEL R16, R16, R17, P6 ;  /* 0x000000111010c208 */ /* 0x000fe20003000000 */
[----:B------:R-:W-:Y:S01]  /*3380*/  BAR.SYNC.DEFER_BLOCKING 0x0 ;  /* 0x0000000000007b1d */ /* 0x000fe20000010000 */
[----:B------:R-:W-:Y:S02]  /*3390*/  FSETP.NAN.AND P6, PT, R20, R20, PT ;  /* 0x000000141400720b */ /* 0x000fe40003fc8000 */
[----:B------:R-:W-:-:S03]  /*33a0*/  FSETP.GT.AND P4, PT, R16, R5, PT ;  /* 0x000000051000720b */ /* 0x000fc60003f84000 */
[----:B------:R-:W-:Y:S01]  /*33b0*/  @!P2 FSEL R20, R20, R21, P6 ;  /* 0x000000151414a208 */ /* 0x000fe20003000000 */
[----:B------:R-:W-:Y:S01]  /*33c0*/  SHFL.BFLY PT, R2, R3, 0x10, 0x1f ;  /* 0x0e001f0003027f89 */ /* 0x000fe200000e0000 */
[----:B------:R-:W-:Y:S02]  /*33d0*/  FSETP.NAN.AND P6, PT, R16, R16, PT ;  /* 0x000000101000720b */ /* 0x000fe40003fc8000 */
[----:B------:R-:W-:-:S06]  /*33e0*/  FSETP.GT.AND P2, PT, R20, R7, PT ;  /* 0x000000071400720b */ /* 0x000fcc0003f44000 */
[----:B------:R-:W-:Y:S02]  /*33f0*/  @!P4 FSEL R16, R16, R5, P6 ;  /* 0x000000051010c208 */ /* 0x000fe40003000000 */
[----:B------:R-:W-:Y:S02]  /*3400*/  FSETP.NAN.AND P6, PT, R20, R20, PT ;  /* 0x000000141400720b */ /* 0x000fe40003fc8000 */
[----:B------:R-:W-:-:S03]  /*3410*/  FSETP.GT.AND P4, PT, R16, R19, PT ;  /* 0x000000131000720b */ /* 0x000fc60003f84000 */
[----:B------:R-:W-:Y:S01]  /*3420*/  @!P2 FSEL R20, R20, R7, P6 ;  /* 0x000000071414a208 */ /* 0x000fe20003000000 */
[----:B------:R-:W0:Y:S03]  /*3430*/  @!P5 LDS R31, [R29.X4] ;  /* 0x000000001d1fd984 */ /* 0x000e260000004800 */
[----:B------:R-:W-:Y:S01]  /*3440*/  FSETP.NAN.AND P6, PT, R20, R20, PT ;  /* 0x000000141400720b */ /* 0x000fe20003fc8000 */
[----:B------:R-:W-:Y:S04]  /*3450*/  SHFL.BFLY PT, R7, R32, 0x10, 0x1f ;  /* 0x0e001f0020077f89 */ /* 0x000fe800000e0000 */
[----:B0-----:R-:W0:Y:S01]  /*3460*/  SHFL.BFLY PT, R0, R31, 0x10, 0x1f ;  /* 0x0e001f001f007f89 */ /* 0x001e2200000e0000 */
[----:B------:R-:W-:-:S02]  /*3470*/  FSETP.NAN.AND P1, PT, R31, R31, PT ;  /* 0x0000001f1f00720b */ /* 0x000fc40003f28000 */
[----:B0-----:R-:W-:-:S04]  /*3480*/  FSETP.GEU.AND P2, PT, R31, R0, PT ;  /* 0x000000001f00720b */ /* 0x001fc80003f4e000 */
[C---:B------:R-:W-:Y:S02]  /*3490*/  FSEL R0, R31.reuse, R0, !P2 ;  /* 0x000000001f007208 */ /* 0x040fe40005000000 */
[C---:B------:R-:W-:Y:S02]  /*34a0*/  FSETP.NAN.AND P2, PT, R16.reuse, R16, PT ;  /* 0x000000101000720b */ /* 0x040fe40003f48000 */
[----:B------:R-:W-:Y:S02]  /*34b0*/  FSEL R0, R31, R0, P1 ;  /* 0x000000001f007208 */ /* 0x000fe40000800000 */
[----:B------:R-:W-:Y:S01]  /*34c0*/  @!P4 FSEL R16, R16, R19, P2 ;  /* 0x000000131010c208 */ /* 0x000fe20001000000 */
[----:B------:R-:W-:Y:S01]  /*34d0*/  IMAD.WIDE R18, R26, R37, c[0x0][0x190] ;  /* 0x000064001a127625 */ /* 0x000fe200078e0225 */
[----:B------:R-:W-:Y:S01]  /*34e0*/  FSETP.GT.AND P4, PT, R20, R23, PT ;  /* 0x000000171400720b */ /* 0x000fe20003f84000 */
[----:B------:R-:W0:Y:S01]  /*34f0*/  SHFL.BFLY PT, R5, R0, 0x8, 0x1f ;  /* 0x0d001f0000057f89 */ /* 0x000e2200000e0000 */
[----:B------:R-:W-:-:S02]  /*3500*/  FSETP.NAN.AND P1, PT, R32, R32, PT ;  /* 0x000000202000720b */ /* 0x000fc40003f28000 */
[----:B------:R-:W-:Y:S01]  /*3510*/  FSETP.NAN.AND P2, PT, R3, R3, PT ;  /* 0x000000030300720b */ /* 0x000fe20003f48000 */
[----:B------:R-:W1:Y:S08]  /*3520*/  SHFL.BFLY PT, R9, R16, 0x10, 0x1f ;  /* 0x0e001f0010097f89 */ /* 0x000e7000000e0000 */
[----:B------:R-:W-:Y:S02]  /*3530*/  @!P4 FSEL R20, R20, R23, P6 ;  /* 0x000000171414c208 */ /* 0x000fe40003000000 */
[----:B------:R-:W-:-:S02]  /*3540*/  FSETP.GT.AND P6, PT, R32, R7, PT ;  /* 0x000000072000720b */ /* 0x000fc40003fc4000 */
[----:B------:R-:W-:Y:S01]  /*3550*/  FSETP.NAN.AND P4, PT, R16, R16, PT ;  /* 0x000000101000720b */ /* 0x000fe20003f88000 */
[----:B------:R-:W2:Y:S01]  /*3560*/  SHFL.BFLY PT, R11, R20, 0x10, 0x1f ;  /* 0x0e001f00140b7f89 */ /* 0x000ea200000e0000 */
[----:B------:R-:W-:Y:S02]  /*3570*/  @!P1 FSEL R32, R32, R7, P6 ;  /* 0x0000000720209208 */ /* 0x000fe40003000000 */
[C---:B------:R-:W-:Y:S02]  /*3580*/  FSETP.GT.AND P1, PT, R3.reuse, R2, PT ;  /* 0x000000020300720b */ /* 0x040fe40003f24000 */
[----:B------:R-:W-:Y:S01]  /*3590*/  FSETP.NAN.AND P6, PT, R32, R32, PT ;  /* 0x000000202000720b */ /* 0x000fe20003fc8000 */
[----:B------:R-:W3:Y:S01]  /*35a0*/  SHFL.BFLY PT, R7, R32, 0x8, 0x1f ;  /* 0x0d001f0020077f89 */ /* 0x000ee200000e0000 */
[----:B------:R-:W-:Y:S02]  /*35b0*/  @!P2 FSEL R3, R3, R2, P1 ;  /* 0x000000020303a208 */ /* 0x000fe40000800000 */
[----:B0-----:R-:W-:-:S02]  /*35c0*/  FSETP.GEU.AND P1, PT, R0, R5, PT ;  /* 0x000000050000720b */ /* 0x001fc40003f2e000 */
[CC--:B-1----:R-:W-:Y:S01]  /*35d0*/  FSETP.GT.AND P2, PT, R16.reuse, R9.reuse, PT ;  /* 0x000000091000720b */ /* 0x0c2fe20003f44000 */
[----:B------:R-:W0:Y:S03]  /*35e0*/  SHFL.BFLY PT, R2, R3, 0x8, 0x1f ;  /* 0x0d001f0003027f89 */ /* 0x000e2600000e0000 */
[----:B------:R-:W-:Y:S02]  /*35f0*/  @!P4 FSEL R16, R16, R9, P2 ;  /* 0x000000091010c208 */ /* 0x000fe40001000000 */
[----:B------:R-:W-:Y:S02]  /*3600*/  FSETP.NAN.AND P4, PT, R20, R20, PT ;  /* 0x000000141400720b */ /* 0x000fe40003f88000 */
[C---:B------:R-:W-:Y:S01]  /*3610*/  FSETP.NAN.AND P2, PT, R0.reuse, R0, PT ;  /* 0x000000000000720b */ /* 0x040fe20003f48000 */
[----:B------:R-:W1:Y:S03]  /*3620*/  SHFL.BFLY PT, R9, R16, 0x8, 0x1f ;  /* 0x0d001f0010097f89 */ /* 0x000e6600000e0000 */
[----:B------:R-:W-:-:S02]  /*3630*/  @P1 FSEL R0, R0, R5, P2 ;  /* 0x0000000500001208 */ /* 0x000fc40001000000 */
[----:B--2---:R-:W-:-:S03]  /*3640*/  FSETP.GT.AND P1, PT, R20, R11, PT ;  /* 0x0000000b1400720b */ /* 0x004fc60003f24000 */
[----:B------:R-:W2:Y:S02]  /*3650*/  SHFL.BFLY PT, R5, R0, 0x4, 0x1f ;  /* 0x0c801f0000057f89 */ /* 0x000ea400000e0000 */
[----:B------:R-:W-:Y:S02]  /*3660*/  @!P4 FSEL R20, R20, R11, P1 ;  /* 0x0000000b1414c208 */ /* 0x000fe40000800000 */
[----:B---3--:R-:W-:-:S03]  /*3670*/  FSETP.GT.AND P4, PT, R32, R7, PT ;  /* 0x000000072000720b */ /* 0x008fc60003f84000 */
[----:B------:R-:W3:Y:S01]  /*3680*/  SHFL.BFLY PT, R11, R20, 0x8, 0x1f ;  /* 0x0d001f00140b7f89 */ /* 0x000ee200000e0000 */
[----:B0-----:R-:W-:Y:S02]  /*3690*/  FSETP.GT.AND P2, PT, R3, R2, PT ;  /* 0x000000020300720b */ /* 0x001fe40003f44000 */
[----:B-1----:R-:W-:-:S07]  /*36a0*/  FSETP.GT.AND P1, PT, R16, R9, PT ;  /* 0x000000091000720b */ /* 0x002fce0003f24000 */
[----:B------:R-:W-:Y:S02]  /*36b0*/  @!P4 FSEL R32, R32, R7, P6 ;  /* 0x000000072020c208 */ /* 0x000fe40003000000 */
[C---:B------:R-:W-:Y:S02]  /*36c0*/  FSETP.NAN.AND P4, PT, R3.reuse, R3, PT ;  /* 0x000000030300720b */ /* 0x040fe40003f88000 */
[----:B------:R-:W-:Y:S01]  /*36d0*/  FSETP.NAN.AND P6, PT, R32, R32, PT ;  /* 0x000000202000720b */ /* 0x000fe20003fc8000 */
[----:B------:R-:W0:Y:S01]  /*36e0*/  SHFL.BFLY PT, R7, R32, 0x4, 0x1f ;  /* 0x0c801f0020077f89 */ /* 0x000e2200000e0000 */
[----:B------:R-:W-:Y:S02]  /*36f0*/  @!P2 FSEL R3, R3, R2, P4 ;  /* 0x000000020303a208 */ /* 0x000fe40002000000 */
[----:B--2---:R-:W-:Y:S02]  /*3700*/  FSETP.GEU.AND P2, PT, R0, R5, PT ;  /* 0x000000050000720b */ /* 0x004fe40003f4e000 */
[C---:B------:R-:W-:Y:S01]  /*3710*/  FSETP.NAN.AND P4, PT, R16.reuse, R16, PT ;  /* 0x000000101000720b */ /* 0x040fe20003f88000 */
[----:B------:R-:W1:Y:S03]  /*3720*/  SHFL.BFLY PT, R2, R3, 0x4, 0x1f ;  /* 0x0c801f0003027f89 */ /* 0x000e6600000e0000 */
[----:B------:R-:W-:-:S02]  /*3730*/  @!P1 FSEL R16, R16, R9, P4 ;  /* 0x0000000910109208 */ /* 0x000fc40002000000 */
[----:B---3--:R-:W-:Y:S02]  /*3740*/  FSETP.GT.AND P4, PT, R20, R11, PT ;  /* 0x0000000b1400720b */ /* 0x008fe40003f84000 */
[C---:B------:R-:W-:Y:S01]  /*3750*/  FSETP.NAN.AND P1, PT, R0.reuse, R0, PT ;  /* 0x000000000000720b */ /* 0x040fe20003f28000 */
[----:B------:R-:W2:Y:S03]  /*3760*/  SHFL.BFLY PT, R9, R16, 0x4, 0x1f ;  /* 0x0c801f0010097f89 */ /* 0x000ea600000e0000 */
[----:B------:R-:W-:Y:S02]  /*3770*/  @P2 FSEL R0, R0, R5, P1 ;  /* 0x0000000500002208 */ /* 0x000fe40000800000 */
[----:B------:R-:W-:-:S03]  /*3780*/  FSETP.NAN.AND P1, PT, R20, R20, PT ;  /* 0x000000141400720b */ /* 0x000fc60003f28000 */
[----:B------:R-:W3:Y:S02]  /*3790*/  SHFL.BFLY PT, R5, R0, 0x2, 0x1f ;  /* 0x0c401f0000057f89 */ /* 0x000ee400000e0000 */
[----:B------:R-:W-:Y:S02]  /*37a0*/  @!P4 FSEL R20, R20, R11, P1 ;  /* 0x0000000b1414c208 */ /* 0x000fe40000800000 */
[----:B0-----:R-:W-:-:S03]  /*37b0*/  FSETP.GT.AND P1, PT, R32, R7, PT ;  /* 0x000000072000720b */ /* 0x001fc60003f24000 */
[----:B------:R-:W0:Y:S01]  /*37c0*/  SHFL.BFLY PT, R11, R20, 0x4, 0x1f ;  /* 0x0c801f00140b7f89 */ /* 0x000e2200000e0000 */
[----:B-1----:R-:W-:Y:S02]  /*37d0*/  FSETP.GT.AND P4, PT, R3, R2, PT ;  /* 0x000000020300720b */ /* 0x002fe40003f84000 */
[----:B--2---:R-:W-:-:S07]  /*37e0*/  FSETP.GT.AND P2, PT, R16, R9, PT ;  /* 0x000000091000720b */ /* 0x004fce0003f44000 */
[----:B------:R-:W-:Y:S02]  /*37f0*/  @!P1 FSEL R32, R32, R7, P6 ;  /* 0x0000000720209208 */ /* 0x000fe40003000000 */
[----:B------:R-:W-:-:S03]  /*3800*/  FSETP.NAN.AND P6, PT, R3, R3, PT ;  /* 0x000000030300720b */ /* 0x000fc60003fc8000 */
[----:B------:R-:W1:Y:S01]  /*3810*/  SHFL.BFLY PT, R7, R32, 0x2, 0x1f ;  /* 0x0c401f0020077f89 */ /* 0x000e6200000e0000 */
[----:B------:R-:W-:Y:S02]  /*3820*/  @!P4 FSEL R3, R3, R2, P6 ;  /* 0x000000020303c208 */ /* 0x000fe40003000000 */
[----:B---3--:R-:W-:Y:S02]  /*3830*/  FSETP.GEU.AND P1, PT, R0, R5, PT ;  /* 0x000000050000720b */ /* 0x008fe40003f2e000 */
[----:B------:R-:W-:Y:S01]  /*3840*/  FSETP.NAN.AND P6, PT, R16, R16, PT ;  /* 0x000000101000720b */ /* 0x000fe20003fc8000 */
[----:B------:R-:W2:Y:S01]  /*3850*/  SHFL.BFLY PT, R2, R3, 0x2, 0x1f ;  /* 0x0c401f0003027f89 */ /* 0x000ea200000e0000 */
[----:B0-----:R-:W-:Y:S02]  /*3860*/  FSETP.GT.AND P4, PT, R20, R11, PT ;  /* 0x0000000b1400720b */ /* 0x001fe40003f84000 */
[----:B------:R-:W-:Y:S02]  /*3870*/  @!P2 FSEL R16, R16, R9, P6 ;  /* 0x000000091010a208 */ /* 0x000fe40003000000 */
[----:B------:R-:W-:-:S02]  /*3880*/  FSETP.NAN.AND P2, PT, R0, R0, PT ;  /* 0x000000000000720b */ /* 0x000fc40003f48000 */
[----:B------:R-:W-:Y:S01]  /*3890*/  FSETP.NAN.AND P6, PT, R32, R32, PT ;  /* 0x000000202000720b */ /* 0x000fe20003fc8000 */
[----:B------:R-:W0:Y:S02]  /*38a0*/  SHFL.BFLY PT, R9, R16, 0x2, 0x1f ;  /* 0x0c401f0010097f89 */ /* 0x000e2400000e0000 */
[----:B------:R-:W-:Y:S02]  /*38b0*/  @P1 FSEL R0, R0, R5, P2 ;  /* 0x0000000500001208 */ /* 0x000fe40001000000 */
[----:B------:R-:W-:-:S03]  /*38c0*/  FSETP.NAN.AND P1, PT, R20, R20, PT ;  /* 0x000000141400720b */ /* 0x000fc60003f28000 */
[----:B------:R-:W3:Y:S01]  /*38d0*/  SHFL.BFLY PT, R5, R0, 0x1, 0x1f ;  /* 0x0c201f0000057f89 */ /* 0x000ee200000e0000 */
[----:B------:R-:W-:Y:S02]  /*38e0*/  @!P4 FSEL R20, R20, R11, P1 ;  /* 0x0000000b1414c208 */ /* 0x000fe40000800000 */
[----:B-1----:R-:W-:-:S03]  /*38f0*/  FSETP.GT.AND P1, PT, R32, R7, PT ;  /* 0x000000072000720b */ /* 0x002fc60003f24000 */
[----:B------:R-:W1:Y:S01]  /*3900*/  SHFL.BFLY PT, R11, R20, 0x2, 0x1f ;  /* 0x0c401f00140b7f89 */ /* 0x000e6200000e0000 */
[----:B--2---:R-:W-:-:S09]  /*3910*/  FSETP.GT.AND P4, PT, R3, R2, PT ;  /* 0x000000020300720b */ /* 0x004fd20003f84000 */
[----:B------:R-:W-:Y:S02]  /*3920*/  @!P1 FSEL R32, R32, R7, P6 ;  /* 0x0000000720209208 */ /* 0x000fe40003000000 */
[----:B0-----:R-:W-:Y:S02]  /*3930*/  FSETP.GT.AND P2, PT, R16, R9, PT ;  /* 0x000000091000720b */ /* 0x001fe40003f44000 */
[----:B------:R-:W-:-:S04]  /*3940*/  FSETP.NAN.AND P6, PT, R3, R3, PT ;  /* 0x000000030300720b */ /* 0x000fc80003fc8000 */
[----:B------:R-:W-:Y:S02]  /*3950*/  @!P4 FSEL R3, R3, R2, P6 ;  /* 0x000000020303c208 */ /* 0x000fe40003000000 */
[----:B---3--:R-:W-:Y:S02]  /*3960*/  FSETP.GEU.AND P1, PT, R0, R5, PT ;  /* 0x000000050000720b */ /* 0x008fe40003f2e000 */
[----:B------:R-:W-:Y:S01]  /*3970*/  FSETP.NAN.AND P6, PT, R16, R16, PT ;  /* 0x000000101000720b */ /* 0x000fe20003fc8000 */
[----:B------:R-:W0:Y:S01]  /*3980*/  SHFL.BFLY PT, R2, R3, 0x1, 0x1f ;  /* 0x0c201f0003027f89 */ /* 0x000e2200000e0000 */
[----:B-1----:R-:W-:Y:S02]  /*3990*/  FSETP.GT.AND P4, PT, R20, R11, PT ;  /* 0x0000000b1400720b */ /* 0x002fe40003f84000 */
[----:B------:R-:W-:Y:S02]  /*39a0*/  @!P2 FSEL R16, R16, R9, P6 ;  /* 0x000000091010a208 */ /* 0x000fe40003000000 */
[----:B------:R-:W-:Y:S01]  /*39b0*/  ISETP.LT.AND P2, PT, R29, 0x80, !P3 ;  /* 0x000000801d00780c */ /* 0x000fe20005f41270 */
[----:B------:R-:W1:Y:S01]  /*39c0*/  SHFL.BFLY PT, R9, R32, 0x1, 0x1f ;  /* 0x0c201f0020097f89 */ /* 0x000e6200000e0000 */
[----:B------:R-:W-:-:S04]  /*39d0*/  FSETP.NAN.AND P6, PT, R0, R0, PT ;  /* 0x000000000000720b */ /* 0x000fc80003fc8000 */
[----:B------:R-:W-:Y:S02]  /*39e0*/  @P1 SEL R0, R0, R5, P6 ;  /* 0x0000000500001207 */ /* 0x000fe40003000000 */
[----:B------:R-:W-:Y:S02]  /*39f0*/  FSETP.NAN.AND P1, PT, R20, R20, PT ;  /* 0x000000141400720b */ /* 0x000fe40003f28000 */
[----:B------:R-:W-:Y:S02]  /*3a00*/  FSETP.NAN.AND P6, PT, R32, R32, PT ;  /* 0x000000202000720b */ /* 0x000fe40003fc8000 */
[----:B------:R-:W-:Y:S01]  /*3a10*/  @!P4 FSEL R20, R20, R11, P1 ;  /* 0x0000000b1414c208 */ /* 0x000fe20000800000 */
[----:B------:R-:W-:Y:S04]  /*3a20*/  @P2 STS [R29.X4], R0 ;  /* 0x000000001d002388 */ /* 0x000fe80000004800 */
[----:B------:R-:W-:Y:S01]  /*3a30*/  BAR.SYNC.DEFER_BLOCKING 0x0 ;  /* 0x0000000000007b1d */ /* 0x000fe20000010000 */
[----:B0-----:R-:W-:-:S05]  /*3a40*/  FSETP.GT.AND P1, PT, R3, R2, PT ;  /* 0x000000020300720b */ /* 0x001fca0003f24000 */
[----:B------:R-:W0:Y:S01]  /*3a50*/  SHFL.BFLY PT, R11, R16, 0x1, 0x1f ;  /* 0x0c201f00100b7f89 */ /* 0x000e2200000e0000 */
[----:B-1----:R-:W-:-:S03]  /*3a60*/  FSETP.GT.AND P4, PT, R32, R9, PT ;  /* 0x000000092000720b */ /* 0x002fc60003f84000 */
[----:B------:R-:W1:Y:S10]  /*3a70*/  SHFL.BFLY PT, R13, R20, 0x1, 0x1f ;  /* 0x0c201f00140d7f89 */ /* 0x000e7400000e0000 */
[----:B------:R-:W-:-:S02]  /*3a80*/  @!P4 SEL R32, R32, R9, P6 ;  /* 0x000000092020c207 */ /* 0x000fc40003000000 */
[C---:B------:R-:W-:Y:S01]  /*3a90*/  FSETP.NAN.AND P6, PT, R3.reuse, R3, PT ;  /* 0x000000030300720b */ /* 0x040fe20003fc8000 */
[----:B------:R-:W-:Y:S03]  /*3aa0*/  LDS R4, [RZ] ;  /* 0x00000000ff047984 */ /* 0x000fe60000000800 */
[----:B------:R-:W-:Y:S01]  /*3ab0*/  @!P1 SEL R3, R3, R2, P6 ;  /* 0x0000000203039207 */ /* 0x000fe20003000000 */
[----:B------:R-:W-:Y:S01]  /*3ac0*/  LDS R5, [0x80] ;  /* 0x00008000ff057984 */ /* 0x000fe20000000800 */
[C---:B------:R-:W-:Y:S02]  /*3ad0*/  FSETP.NAN.AND P6, PT, R16.reuse, R16, PT ;  /* 0x000000101000720b */ /* 0x040fe40003fc8000 */
[----:B0-----:R-:W-:Y:S01]  /*3ae0*/  FSETP.GT.AND P4, PT, R16, R11, PT ;  /* 0x0000000b1000720b */ /* 0x001fe20003f84000 */
[----:B------:R-:W-:Y:S01]  /*3af0*/  LDS R6, [0x100] ;  /* 0x00010000ff067984 */ /* 0x000fe20000000800 */
[----:B-1----:R-:W-:-:S03]  /*3b00*/  FSETP.GT.AND P1, PT, R20, R13, PT ;  /* 0x0000000d1400720b */ /* 0x002fc60003f24000 */
[----:B------:R-:W0:Y:S04]  /*3b10*/  LDS R7, [0x180] ;  /* 0x00018000ff077984 */ /* 0x000e280000000800 */
[----:B------:R-:W-:Y:S04]  /*3b20*/  BAR.SYNC.DEFER_BLOCKING 0x0 ;  /* 0x0000000000007b1d */ /* 0x000fe80000010000 */
[----:B------:R-:W-:Y:S02]  /*3b30*/  @!P4 SEL R16, R16, R11, P6 ;  /* 0x0000000b1010c207 */ /* 0x000fe40003000000 */
[----:B------:R-:W-:Y:S01]  /*3b40*/  FSETP.NAN.AND P4, PT, R20, R20, PT ;  /* 0x000000141400720b */ /* 0x000fe20003f88000 */
[----:B------:R-:W-:-:S03]  /*3b50*/  CS2R R10, SRZ ;  /* 0x00000000000a7805 */ /* 0x000fc6000001ff00 */
[----:B------:R-:W-:Y:S01]  /*3b60*/  @!P1 SEL R20, R20, R13, P4 ;  /* 0x0000000d14149207 */ /* 0x000fe20002000000 */
[----:B0-----:R-:W-:Y:S04]  /*3b70*/  STS.128 [RZ], R4 ;  /* 0x00000004ff007388 */ /* 0x001fe80000000c00 */
[----:B------:R-:W-:Y:S06]  /*3b80*/  BAR.SYNC.DEFER_BLOCKING 0x0 ;  /* 0x0000000000007b1d */ /* 0x000fec0000010000 */
[----:B------:R-:W-:Y:S04]  /*3b90*/  LDS R0, [R8.X4] ;  /* 0x0000000008007984 */ /* 0x000fe80000004800 */
[----:B------:R-:W-:Y:S06]  /*3ba0*/  BAR.SYNC.DEFER_BLOCKING 0x0 ;  /* 0x0000000000007b1d */ /* 0x000fec0000010000 */
[----:B------:R-:W-:Y:S04]  /*3bb0*/  @!P3 STS [R33], R32 ;  /* 0x000000202100b388 */ /* 0x000fe80000000800 */
[----:B------:R-:W-:Y:S04]  /*3bc0*/  @!P3 STS [R33+0x80], R3 ;  /* 0x000080032100b388 */ /* 0x000fe80000000800 */
[----:B------:R0:W-:Y:S04]  /*3bd0*/  @!P3 STS [R33+0x100], R16 ;  /* 0x000100102100b388 */ /* 0x0001e80000000800 */
[----:B------:R1:W-:Y:S04]  /*3be0*/  @!P3 STS [R33+0x180], R20 ;  /* 0x000180142100b388 */ /* 0x0003e80000000800 */
[----:B------:R-:W-:Y:S01]  /*3bf0*/  BAR.SYNC.DEFER_BLOCKING 0x0 ;  /* 0x0000000000007b1d */ /* 0x000fe20000010000 */
[----:B0-----:R-:W-:-:S04]  /*3c00*/  IMAD.WIDE R16, R26, R37, c[0x0][0x188] ;  /* 0x000062001a107625 */ /* 0x001fc800078e0225 */
[----:B-1----:R-:W-:Y:S01]  /*3c10*/  IMAD.WIDE R20, R26, R37, c[0x0][0x198] ;  /* 0x000066001a147625 */ /* 0x002fe200078e0225 */
[----:B------:R-:W0:Y:S04]  /*3c20*/  @!P5 LDS R30, [R29.X4] ;  /* 0x000000001d1ed984 */ /* 0x000e280000004800 */
[----:B0-----:R-:W0:Y:S01]  /*3c30*/  SHFL.BFLY PT, R9, R30, 0x10, 0x1f ;  /* 0x0e001f001e097f89 */ /* 0x001e2200000e0000 */
[C---:B------:R-:W-:Y:S02]  /*3c40*/  FSETP.NAN.AND P3, PT, R30.reuse, R30, PT ;  /* 0x0000001e1e00720b */ /* 0x040fe40003f68000 */
[----:B0-----:R-:W-:-:S04]  /*3c50*/  FSETP.GT.AND P1, PT, R30, R9, PT ;  /* 0x000000091e00720b */ /* 0x001fc80003f24000 */
[----:B------:R-:W-:-:S04]  /*3c60*/  FSEL R9, R30, R9, P1 ;  /* 0x000000091e097208 */ /* 0x000fc80000800000 */
[----:B------:R-:W-:-:S04]  /*3c70*/  FSEL R2, R30, R9, P3 ;  /* 0x000000091e027208 */ /* 0x000fc80001800000 */
[C---:B------:R-:W-:Y:S01]  /*3c80*/  FSETP.NAN.AND P3, PT, R2.reuse, R2, PT ;  /* 0x000000020200720b */ /* 0x040fe20003f68000 */
[----:B------:R-:W0:Y:S02]  /*3c90*/  SHFL.BFLY PT, R9, R2, 0x8, 0x1f ;  /* 0x0d001f0002097f89 */ /* 0x000e2400000e0000 */
[----:B0-----:R-:W-:-:S13]  /*3ca0*/  FSETP.GT.AND P1, PT, R2, R9, PT ;  /* 0x000000090200720b */ /* 0x001fda0003f24000 */
[----:B------:R-:W-:-:S04]  /*3cb0*/  @!P1 FSEL R2, R2, R9, P3 ;  /* 0x0000000902029208 */ /* 0x000fc80001800000 */
        /* <DEDUP_REMOVED lines=11> */
[----:B------:R-:W-:Y:S02]  /*3d70*/  @!P1 SEL R2, R2, R3, P3 ;  /* 0x0000000302029207 */ /* 0x000fe40001800000 */
[----:B------:R-:W-:-:S03]  /*3d80*/  LOP3.LUT P1, RZ, R29, 0x3fc, RZ, 0xc0, !PT ;  /* 0x000003fc1dff7812 */ /* 0x000fc6000782c0ff */
[----:B------:R0:W-:Y:S04]  /*3d90*/  @P2 STS [R29.X4], R2 ;  /* 0x000000021d002388 */ /* 0x0001e80000004800 */
[----:B------:R-:W-:Y:S01]  /*3da0*/  BAR.SYNC.DEFER_BLOCKING 0x0 ;  /* 0x0000000000007b1d */ /* 0x000fe20000010000 */
[----:B------:R-:W-:Y:S01]  /*3db0*/  ISETP.LT.AND P1, PT, R26, 0x1010, !P1 ;  /* 0x000010101a00780c */ /* 0x000fe20004f21270 */
[----:B0-----:R-:W-:-:S04]  /*3dc0*/  IMAD.MOV.U32 R29, RZ, RZ, 0x2 ;  /* 0x00000002ff1d7424 */ /* 0x001fc800078e00ff */
[----:B------:R-:W-:Y:S04]  /*3dd0*/  LDS R12, [RZ] ;  /* 0x00000000ff0c7984 */ /* 0x000fe80000000800 */
[----:B------:R-:W-:Y:S04]  /*3de0*/  LDS R13, [0x80] ;  /* 0x00008000ff0d7984 */ /* 0x000fe80000000800 */
[----:B------:R-:W-:Y:S04]  /*3df0*/  LDS R14, [0x100] ;  /* 0x00010000ff0e7984 */ /* 0x000fe80000000800 */
[----:B------:R-:W0:Y:S04]  /*3e00*/  LDS R15, [0x180] ;  /* 0x00018000ff0f7984 */ /* 0x000e280000000800 */
[----:B------:R-:W-:Y:S06]  /*3e10*/  BAR.SYNC.DEFER_BLOCKING 0x0 ;  /* 0x0000000000007b1d */ /* 0x000fec0000010000 */
[----:B0-----:R-:W-:Y:S04]  /*3e20*/  STS.128 [RZ], R12 ;  /* 0x0000000cff007388 */ /* 0x001fe80000000c00 */
[----:B------:R-:W-:Y:S06]  /*3e30*/  BAR.SYNC.DEFER_BLOCKING 0x0 ;  /* 0x0000000000007b1d */ /* 0x000fec0000010000 */
[----:B------:R0:W1:Y:S02]  /*3e40*/  LDS R3, [R8.X4] ;  /* 0x0000000008037984 */ /* 0x0000640000004800 */
[----:B0-----:R-:W-:Y:S01]  /*3e50*/  CS2R R8, SRZ ;  /* 0x0000000000087805 */ /* 0x001fe2000001ff00 */
[----:B-1----:R-:W-:Y:S01]  /*3e60*/  F2FP.BF16.PACK_AB R0, R3, R0 ;  /* 0x000000000300723e */ /* 0x002fe200000010ff */
[----:B------:R-:W-:-:S03]  /*3e70*/  IMAD.WIDE R2, R26, R37, c[0x0][0x180] ;  /* 0x000060001a027625 */ /* 0x000fc600078e0225 */
[C---:B------:R-:W-:Y:S02]  /*3e80*/  PRMT R23, R0.reuse, 0x7632, R23 ;  /* 0x0000763200177816 */ /* 0x040fe40000000017 */
[C---:B------:R-:W-:Y:S01]  /*3e90*/  PRMT R25, R0.reuse, 0x7610, R25 ;  /* 0x0000761000197816 */ /* 0x040fe20000000019 */
[----:B------:R0:W-:Y:S01]  /*3ea0*/  @P1 STG.E.U16 [R2.64], R0 ;  /* 0x0000000002001986 */ /* 0x0001e2000c101504 */
[C---:B------:R-:W-:Y:S02]  /*3eb0*/  PRMT R30, R0.reuse, 0x7632, R30 ;  /* 0x00007632001e7816 */ /* 0x040fe4000000001e */
[C---:B------:R-:W-:Y:S01]  /*3ec0*/  PRMT R31, R0.reuse, 0x7610, R31 ;  /* 0x00007610001f7816 */ /* 0x040fe2000000001f */
[----:B------:R1:W-:Y:S01]  /*3ed0*/  @P1 STG.E.U16 [R16.64], R23 ;  /* 0x0000001710001986 */ /* 0x0003e2000c101504 */
[----:B------:R-:W-:-:S03]  /*3ee0*/  PRMT R32, R0, 0x7632, R32 ;  /* 0x0000763200207816 */ /* 0x000fc60000000020 */
[----:B------:R2:W-:Y:S01]  /*3ef0*/  @P1 STG.E.U16 [R18.64], R25 ;  /* 0x0000001912001986 */ /* 0x0005e2000c101504 */
[----:B0-----:R-:W-:Y:S01]  /*3f00*/  PRMT R3, R0, 0x7632, R3 ;  /* 0x0000763200037816 */ /* 0x001fe20000000003 */
[----:B-1----:R-:W-:-:S04]  /*3f10*/  IMAD.WIDE R22, R26, R37, c[0x0][0x1a8] ;  /* 0x00006a001a167625 */ /* 0x002fc800078e0225 */
[----:B------:R0:W-:Y:S01]  /*3f20*/  @P1 STG.E.U16 [R20.64], R3 ;  /* 0x0000000314001986 */ /* 0x0001e2000c101504 */
[----:B--2---:R-:W-:-:S04]  /*3f30*/  IMAD.WIDE R24, R26, R37, c[0x0][0x1b0] ;  /* 0x00006c001a187625 */ /* 0x004fc800078e0225 */
[----:B0-----:R-:W-:-:S04]  /*3f40*/  IMAD.WIDE R2, R26, R37, c[0x0][0x1a0] ;  /* 0x000068001a027625 */ /* 0x001fc800078e0225 */
[----:B------:R-:W-:Y:S01]  /*3f50*/  IMAD.WIDE R26, R26, R37, c[0x0][0x1b8] ;  /* 0x00006e001a1a7625 */ /* 0x000fe200078e0225 */
[----:B------:R0:W-:Y:S03]  /*3f60*/  @P1 STG.E.U16 [R2.64], R0 ;  /* 0x0000000002001986 */ /* 0x0001e6000c101504 */
[C---:B------:R-:W-:Y:S01]  /*3f70*/  IMAD.WIDE R20, R36.reuse, R29, c[0x0][0x178] ;  /* 0x00005e0024147625 */ /* 0x040fe200078e021d */
[----:B------:R-:W-:Y:S04]  /*3f80*/  @P1 STG.E.U16 [R22.64], R30 ;  /* 0x0000001e16001986 */ /* 0x000fe8000c101504 */
[----:B------:R-:W-:Y:S04]  /*3f90*/  @P1 STG.E.U16 [R24.64], R31 ;  /* 0x0000001f18001986 */ /* 0x000fe8000c101504 */
[----:B------:R-:W-:Y:S04]  /*3fa0*/  @P1 STG.E.U16 [R26.64], R32 ;  /* 0x000000201a001986 */ /* 0x000fe8000c101504 */
[----:B------:R-:W2:Y:S01]  /*3fb0*/  @P0 LDG.E.EF.128 R8, [R20.64] ;  /* 0x0000000414080981 */ /* 0x000ea2000c0e1d00 */
[----:B------:R-:W-:Y:S01]  /*3fc0*/  IADD3 R28, R36, 0x8, RZ ;  /* 0x00000008241c7810 */ /* 0x000fe20007ffe0ff */
[----:B------:R-:W-:Y:S01]  /*3fd0*/  CS2R R16, SRZ ;  /* 0x0000000000107805 */ /* 0x000fe2000001ff00 */
[----:B------:R-:W-:-:S03]  /*3fe0*/  CS2R R18, SRZ ;  /* 0x0000000000127805 */ /* 0x000fc6000001ff00 */
[----:B------:R-:W-:-:S05]  /*3ff0*/  IMAD.WIDE R28, R28, R29, c[0x0][0x178] ;  /* 0x00005e001c1c7625 */ /* 0x000fca00078e021d */
[----:B------:R-:W3:Y:S04]  /*4000*/  @P0 LDG.E.EF.128 R16, [R28.64] ;  /* 0x000000041c100981 */ /* 0x000ee8000c0e1d00 */
[----:B------:R-:W-:Y:S01]  /*4010*/  BAR.SYNC.DEFER_BLOCKING 0x0 ;  /* 0x0000000000007b1d */ /* 0x000fe20000010000 */
[C---:B------:R-:W-:Y:S02]  /*4020*/  FSETP.GE.AND P1, PT, R4.reuse, RZ, PT ;  /* 0x000000ff0400720b */ /* 0x040fe40003f26000 */
[----:B------:R-:W-:Y:S02]  /*4030*/  FSETP.GE.AND P3, PT, R5, RZ, PT ;  /* 0x000000ff0500720b */ /* 0x000fe40003f66000 */
[----:B------:R-:W-:Y:S02]  /*4040*/  FSEL R4, R4, RZ, !P1 ;  /* 0x000000ff04047208 */ /* 0x000fe40004800000 */
[----:B------:R-:W-:-:S02]  /*4050*/  FSETP.GTU.AND P5, PT, R12, RZ, PT ;  /* 0x000000ff0c00720b */ /* 0x000fc40003fac000 */
[----:B------:R-:W-:Y:S01]  /*4060*/  FSETP.GE.AND P2, PT, R6, RZ, PT ;  /* 0x000000ff0600720b */ /* 0x000fe20003f46000 */
[----:B------:R-:W-:Y:S01]  /*4070*/  FADD R4, RZ, -R4 ;  /* 0x80000004ff047221 */ /* 0x000fe20000000000 */
[----:B------:R-:W-:Y:S02]  /*4080*/  FSEL R5, R5, RZ, !P3 ;  /* 0x000000ff05057208 */ /* 0x000fe40005800000 */
[----:B------:R-:W-:Y:S02]  /*4090*/  FSETP.GE.AND P1, PT, R7, RZ, PT ;  /* 0x000000ff0700720b */ /* 0x000fe40003f26000 */
[----:B------:R-:W-:Y:S01]  /*40a0*/  FSETP.NAN.AND P4, PT, R4, R4, PT ;  /* 0x000000040400720b */ /* 0x000fe20003f88000 */
[----:B------:R-:W-:Y:S01]  /*40b0*/  FADD R5, RZ, -R5 ;  /* 0x80000005ff057221 */ /* 0x000fe20000000000 */
[----:B0-----:R-:W-:Y:S01]  /*40c0*/  FSEL R3, R12, RZ, P5 ;  /* 0x000000ff0c037208 */ /* 0x001fe20002800000 */
[----:B------:R-:W-:Y:S01]  /*40d0*/  IMAD.MOV.U32 R12, RZ, RZ, 0x3e800000 ;  /* 0x3e800000ff0c7424 */ /* 0x000fe200078e00ff */
[----:B------:R-:W-:-:S02]  /*40e0*/  FSEL R6, R6, RZ, !P2 ;  /* 0x000000ff06067208 */ /* 0x000fc40005000000 */
[----:B------:R-:W-:Y:S02]  /*40f0*/  FSEL R7, R7, RZ, !P1 ;  /* 0x000000ff07077208 */ /* 0x000fe40004800000 */
[----:B------:R-:W-:Y:S01]  /*4100*/  FSETP.GT.AND P1, PT, R4, R3, PT ;  /* 0x000000030400720b */ /* 0x000fe20003f24000 */
[----:B------:R-:W-:Y:S01]  /*4110*/  FADD R6, RZ, -R6 ;  /* 0x80000006ff067221 */ /* 0x000fe20000000000 */
[----:B------:R-:W-:Y:S01]  /*4120*/  FSETP.NAN.AND P3, PT, R5, R5, PT ;  /* 0x000000050500720b */ /* 0x000fe20003f68000 */
[----:B------:R-:W-:Y:S01]  /*4130*/  FADD R7, RZ, -R7 ;  /* 0x80000007ff077221 */ /* 0x000fe20000000000 */
[----:B------:R-:W-:Y:S02]  /*4140*/  FSETP.GTU.AND P5, PT, R14, RZ, PT ;  /* 0x000000ff0e00720b */ /* 0x000fe40003fac000 */
[----:B------:R-:W-:Y:S02]  /*4150*/  @!P4 FSEL R4, R4, R3, P1 ;  /* 0x000000030404c208 */ /* 0x000fe40000800000 */
[----:B------:R-:W-:-:S02]  /*4160*/  FSETP.GTU.AND P4, PT, R13, RZ, PT ;  /* 0x000000ff0d00720b */ /* 0x000fc40003f8c000 */
[----:B------:R-:W-:Y:S01]  /*4170*/  FSETP.NAN.AND P2, PT, R6, R6, PT ;  /* 0x000000060600720b */ /* 0x000fe20003f48000 */
[----:B------:R-:W-:Y:S01]  /*4180*/  FMUL R4, R4, 0.0078740157186985015869 ;  /* 0x3c01020404047820 */ /* 0x000fe20000400000 */
[----:B------:R-:W-:Y:S02]  /*4190*/  FSEL R2, R13, RZ, P4 ;  /* 0x000000ff0d027208 */ /* 0x000fe40002000000 */
[----:B------:R-:W-:Y:S02]  /*41a0*/  FSEL R3, R14, RZ, P5 ;  /* 0x000000ff0e037208 */ /* 0x000fe40002800000 */
[----:B------:R-:W-:Y:S02]  /*41b0*/  FSETP.NAN.AND P1, PT, R7, R7, PT ;  /* 0x000000070700720b */ /* 0x000fe40003f28000 */
[----:B------:R-:W-:Y:S02]  /*41c0*/  FSETP.GT.AND P4, PT, R5, R2, PT ;  /* 0x000000020500720b */ /* 0x000fe40003f84000 */
[----:B------:R-:W-:-:S02]  /*41d0*/  FSETP.GTU.AND P6, PT, R15, RZ, PT ;  /* 0x000000ff0f00720b */ /* 0x000fc40003fcc000 */
[CC--:B------:R-:W-:Y:S02]  /*41e0*/  FSETP.GT.AND P5, PT, R6.reuse, R3.reuse, PT ;  /* 0x000000030600720b */ /* 0x0c0fe40003fa4000 */
[----:B------:R-:W-:Y:S02]  /*41f0*/  @!P3 FSEL R5, R5, R2, P4 ;  /* 0x000000020505b208 */ /* 0x000fe40002000000 */
[----:B------:R-:W-:Y:S02]  /*4200*/  FSEL R0, R15, RZ, P6 ;  /* 0x000000ff0f007208 */ /* 0x000fe40003000000 */
[----:B------:R-:W-:Y:S01]  /*4210*/  @!P2 FSEL R6, R6, R3, P5 ;  /* 0x000000030606a208 */ /* 0x000fe20002800000 */
[----:B------:R-:W-:Y:S01]  /*4220*/  FMUL R5, R5, 0.0078740157186985015869 ;  /* 0x3c01020405057820 */ /* 0x000fe20000400000 */
[CC--:B------:R-:W-:Y:S02]  /*4230*/  FSETP.GT.AND P3, PT, R7.reuse, R0.reuse, PT ;  /* 0x000000000700720b */ /* 0x0c0fe40003f64000 */
[----:B------:R-:W-:Y:S01]  /*4240*/  FSETP.GT.AND P2, PT, R4, 9.9999997473787516356e-06, PT ;  /* 0x3727c5ac0400780b */ /* 0x000fe20003f44000 */
[----:B------:R-:W-:Y:S01]  /*4250*/  FMUL R6, R6, 0.0078740157186985015869 ;  /* 0x3c01020406067820 */ /* 0x000fe20000400000 */
[----:B------:R-:W-:-:S02]  /*4260*/  @!P1 FSEL R7, R7, R0, P3 ;  /* 0x0000000007079208 */ /* 0x000fc40001800000 */
[----:B------:R-:W-:Y:S02]  /*4270*/  FSETP.GT.AND P3, PT, R5, 9.9999997473787516356e-06, PT ;  /* 0x3727c5ac0500780b */ /* 0x000fe40003f64000 */
[----:B------:R-:W-:Y:S01]  /*4280*/  FSETP.GT.AND P5, PT, R6, 9.9999997473787516356e-06, PT ;  /* 0x3727c5ac0600780b */ /* 0x000fe20003fa4000 */
[----:B------:R-:W-:Y:S01]  /*4290*/  FMUL R7, R7, 0.0078740157186985015869 ;  /* 0x3c01020407077820 */ /* 0x000fe20000400000 */
[----:B------:R-:W-:Y:S02]  /*42a0*/  FSETP.NAN.AND P1, PT, R4, R4, PT ;  /* 0x000000040400720b */ /* 0x000fe40003f28000 */
[----:B------:R-:W-:Y:S02]  /*42b0*/  FSETP.NAN.AND P4, PT, R5, R5, PT ;  /* 0x000000050500720b */ /* 0x000fe40003f88000 */
[----:B------:R-:W-:Y:S02]  /*42c0*/  FSETP.NAN.AND P6, PT, R6, R6, PT ;  /* 0x000000060600720b */ /* 0x000fe40003fc8000 */
[----:B------:R-:W-:-:S02]  /*42d0*/  @!P2 FSEL R4, R4, 9.9999997473787516356e-06, P1 ;  /* 0x3727c5ac0404a808 */ /* 0x000fc40000800000 */
[----:B------:R-:W-:Y:S02]  /*42e0*/  FSETP.GT.AND P1, PT, R7, 9.9999997473787516356e-06, PT ;  /* 0x3727c5ac0700780b */ /* 0x000fe40003f24000 */
[----:B------:R-:W-:Y:S02]  /*42f0*/  FSETP.GT.AND P2, PT, |R4|, 8.50705917302346158658e+37, PT ;  /* 0x7e8000000400780b */ /* 0x000fe40003f44200 */
[----:B------:R-:W-:Y:S02]  /*4300*/  @!P3 FSEL R5, R5, 9.9999997473787516356e-06, P4 ;  /* 0x3727c5ac0505b808 */ /* 0x000fe40002000000 */
[----:B------:R-:W-:Y:S02]  /*4310*/  @!P5 FSEL R6, R6, 9.9999997473787516356e-06, P6 ;  /* 0x3727c5ac0606d808 */ /* 0x000fe40003000000 */
[----:B------:R-:W-:Y:S02]  /*4320*/  FSETP.GT.AND P5, PT, |R5|, 8.50705917302346158658e+37, PT ;  /* 0x7e8000000500780b */ /* 0x000fe40003fa4200 */
[----:B------:R-:W-:-:S02]  /*4330*/  FSETP.NAN.AND P3, PT, R7, R7, PT ;  /* 0x000000070700720b */ /* 0x000fc40003f68000 */
[C---:B------:R-:W-:Y:S02]  /*4340*/  FSETP.GEU.AND P4, PT, |R4|.reuse, 1.175494350822287508e-38, PT ;  /* 0x008000000400780b */ /* 0x040fe40003f8e200 */
[----:B------:R-:W-:Y:S01]  /*4350*/  @!P1 FSEL R7, R7, 9.9999997473787516356e-06, P3 ;  /* 0x3727c5ac07079808 */ /* 0x000fe20001800000 */
[----:B------:R-:W-:Y:S01]  /*4360*/  @P2 FMUL R4, R4, 0.25 ;  /* 0x3e80000004042820 */ /* 0x000fe20000400000 */
[----:B------:R-:W-:Y:S02]  /*4370*/  FSEL R3, R12, 1, P2 ;  /* 0x3f8000000c037808 */ /* 0x000fe40001000000 */
[----:B------:R-:W-:Y:S02]  /*4380*/  FSETP.GT.AND P1, PT, |R6|, 8.50705917302346158658e+37, PT ;  /* 0x7e8000000600780b */ /* 0x000fe40003f24200 */
[----:B------:R-:W-:Y:S02]  /*4390*/  FSETP.GT.AND P2, PT, |R7|, 8.50705917302346158658e+37, PT ;  /* 0x7e8000000700780b */ /* 0x000fe40003f44200 */
[C---:B------:R-:W-:Y:S01]  /*43a0*/  FSETP.GEU.AND P6, PT, |R5|.reuse, 1.175494350822287508e-38, PT ;  /* 0x008000000500780b */ /* 0x040fe20003fce200 */
[----:B------:R-:W-:Y:S01]  /*43b0*/  @P5 FMUL R5, R5, 0.25 ;  /* 0x3e80000005055820 */ /* 0x000fe20000400000 */
[----:B------:R-:W-:Y:S01]  /*43c0*/  FSEL R0, R12, 1, P5 ;  /* 0x3f8000000c007808 */ /* 0x000fe20002800000 */
[----:B------:R-:W-:Y:S01]  /*43d0*/  @!P4 FMUL R4, R4, 16777216 ;  /* 0x4b8000000404c820 */ /* 0x000fe20000400000 */
[----:B------:R-:W-:Y:S01]  /*43e0*/  FSETP.GEU.AND P3, PT, |R6|, 1.175494350822287508e-38, PT ;  /* 0x008000000600780b */ /* 0x000fe20003f6e200 */
[----:B------:R-:W-:Y:S01]  /*43f0*/  @!P4 FMUL R3, R3, 16777216 ;  /* 0x4b8000000303c820 */ /* 0x000fe20000400000 */
[----:B------:R-:W-:-:S02]  /*4400*/  FSETP.GEU.AND P5, PT, |R7|, 1.175494350822287508e-38, PT ;  /* 0x008000000700780b */ /* 0x000fc40003fae200 */
[----:B------:R-:W-:Y:S01]  /*4410*/  FSEL R13, R12, 1, P1 ;  /* 0x3f8000000c0d7808 */ /* 0x000fe20000800000 */
[----:B------:R-:W-:Y:S01]  /*4420*/  @P1 FMUL R6, R6, 0.25 ;  /* 0x3e80000006061820 */ /* 0x000fe20000400000 */
[----:B------:R-:W0:Y:S01]  /*4430*/  MUFU.RCP R4, R4 ;  /* 0x0000000400047308 */ /* 0x000e220000001000 */
[----:B------:R-:W-:Y:S01]  /*4440*/  @P2 FMUL R7, R7, 0.25 ;  /* 0x3e80000007072820 */ /* 0x000fe20000400000 */
[----:B------:R-:W-:Y:S01]  /*4450*/  FSEL R12, R12, 1, P2 ;  /* 0x3f8000000c0c7808 */ /* 0x000fe20001000000 */
[----:B------:R-:W-:Y:S01]  /*4460*/  @!P6 FMUL R5, R5, 16777216 ;  /* 0x4b8000000505e820 */ /* 0x000fe20000400000 */
[----:B------:R-:W-:-:S03]  /*4470*/  @!P6 FMUL R0, R0, 16777216 ;  /* 0x4b8000000000e820 */ /* 0x000fc60000400000 */
[----:B------:R-:W-:Y:S01]  /*4480*/  @!P3 FMUL R6, R6, 16777216 ;  /* 0x4b8000000606b820 */ /* 0x000fe20000400000 */
[----:B------:R-:W-:Y:S01]  /*4490*/  @!P3 FMUL R13, R13, 16777216 ;  /* 0x4b8000000d0db820 */ /* 0x000fe20000400000 */
[----:B------:R-:W-:Y:S01]  /*44a0*/  @!P5 FMUL R7, R7, 16777216 ;  /* 0x4b8000000707d820 */ /* 0x000fe20000400000 */
[----:B------:R-:W1:Y:S01]  /*44b0*/  MUFU.RCP R5, R5 ;  /* 0x0000000500057308 */ /* 0x000e620000001000 */
[----:B------:R-:W-:Y:S01]  /*44c0*/  @!P5 FMUL R12, R12, 16777216 ;  /* 0x4b8000000c0cd820 */ /* 0x000fe20000400000 */
[----:B0-----:R-:W-:-:S06]  /*44d0*/  FMUL R4, R4, R3 ;  /* 0x0000000304047220 */ /* 0x001fcc0000400000 */
[----:B------:R-:W0:Y:S01]  /*44e0*/  MUFU.RCP R6, R6 ;  /* 0x0000000600067308 */ /* 0x000e220000001000 */
[----:B------:R4:W-:Y:S07]  /*44f0*/  STS [RZ], R4 ;  /* 0x00000004ff007388 */ /* 0x0009ee0000000800 */
[----:B------:R-:W5:Y:S01]  /*4500*/  MUFU.RCP R7, R7 ;  /* 0x0000000700077308 */ /* 0x000f620000001000 */
[----:B-1----:R-:W-:-:S05]  /*4510*/  FMUL R2, R5, R0 ;  /* 0x0000000005027220 */ /* 0x002fca0000400000 */
[----:B------:R-:W-:Y:S01]  /*4520*/  STS [0x8], R2 ;  /* 0x00000802ff007388 */ /* 0x000fe20000000800 */
[----:B0-----:R-:W-:-:S05]  /*4530*/  FMUL R6, R6, R13 ;  /* 0x0000000d06067220 */ /* 0x001fca0000400000 */
[----:B------:R-:W-:Y:S01]  /*4540*/  STS [0x10], R6 ;  /* 0x00001006ff007388 */ /* 0x000fe20000000800 */
[----:B-----5:R-:W-:-:S05]  /*4550*/  FMUL R12, R7, R12 ;  /* 0x0000000c070c7220 */ /* 0x020fca0000400000 */
[----:B------:R-:W-:Y:S04]  /*4560*/  STS [0x18], R12 ;  /* 0x0000180cff007388 */ /* 0x000fe80000000800 */
[----:B------:R-:W-:Y:S06]  /*4570*/  BAR.SYNC.DEFER_BLOCKING 0x0 ;  /* 0x0000000000007b1d */ /* 0x000fec0000010000 */
[----:B------:R-:W0:Y:S01]  /*4580*/  LDS R38, [R38.X8] ;  /* 0x0000000026267984 */ /* 0x000e220000008800 */
[C---:B--2---:R-:W-:Y:S01]  /*4590*/  PRMT R0, R8.reuse, 0x7632, R0 ;  /* 0x0000763208007816 */ /* 0x044fe20000000000 */
[----:B------:R-:W-:Y:S01]  /*45a0*/  IMAD.U32 R3, R8, 0x10000, RZ ;  /* 0x0001000008037824 */ /* 0x000fe200078e00ff */
[C---:B----4-:R-:W-:Y:S01]  /*45b0*/  PRMT R4, R10.reuse, 0x7632, R4 ;  /* 0x000076320a047816 */ /* 0x050fe20000000004 */
[----:B------:R-:W-:-:S02]  /*45c0*/  IMAD.U32 R7, R10, 0x10000, RZ ;  /* 0x000100000a077824 */ /* 0x000fc400078e00ff */
[----:B------:R-:W-:Y:S01]  /*45d0*/  IMAD.U32 R5, R0, 0x10000, RZ ;  /* 0x0001000000057824 */ /* 0x000fe200078e00ff */
[-C--:B0-----:R-:W-:Y:S01]  /*45e0*/  FMUL R8, R3, R38.reuse ;  /* 0x0000002603087220 */ /* 0x081fe20000400000 */
[C---:B------:R-:W-:Y:S01]  /*45f0*/  IMAD.U32 R3, R9.reuse, 0x10000, RZ ;  /* 0x0001000009037824 */ /* 0x040fe200078e00ff */
[----:B------:R-:W-:Y:S01]  /*4600*/  PRMT R9, R9, 0x7632, R9 ;  /* 0x0000763209097816 */ /* 0x000fe20000000009 */
[-C--:B------:R-:W-:Y:S01]  /*4610*/  FMUL R0, R5, R38.reuse ;  /* 0x0000002605007220 */ /* 0x080fe20000400000 */
[----:B------:R0:W1:Y:S01]  /*4620*/  FRND R2, R8 ;  /* 0x0000000800027307 */ /* 0x0000620000201000 */
[-C--:B------:R-:W-:Y:S01]  /*4630*/  FMUL R3, R3, R38.reuse ;  /* 0x0000002603037220 */ /* 0x080fe20000400000 */
[----:B------:R-:W-:Y:S01]  /*4640*/  IMAD.U32 R5, R4, 0x10000, RZ ;  /* 0x0001000004057824 */ /* 0x000fe200078e00ff */
[-C--:B------:R-:W-:Y:S01]  /*4650*/  FMUL R6, R7, R38.reuse ;  /* 0x0000002607067220 */ /* 0x080fe20000400000 */
[----:B------:R-:W-:Y:S02]  /*4660*/  IMAD.U32 R9, R9, 0x10000, RZ ;  /* 0x0001000009097824 */ /* 0x000fe400078e00ff */
[-C--:B------:R-:W-:Y:S01]  /*4670*/  FMUL R5, R5, R38.reuse ;  /* 0x0000002605057220 */ /* 0x080fe20000400000 */
[----:B------:R-:W-:Y:S01]  /*4680*/  IMAD.U32 R7, R11, 0x10000, RZ ;  /* 0x000100000b077824 */ /* 0x000fe200078e00ff */
[----:B------:R-:W2:Y:S01]  /*4690*/  FRND R0, R0 ;  /* 0x0000000000007307 */ /* 0x000ea20000201000 */
[-C--:B------:R-:W-:Y:S01]  /*46a0*/  FMUL R9, R9, R38.reuse ;  /* 0x0000002609097220 */ /* 0x080fe20000400000 */
[----:B------:R-:W-:Y:S01]  /*46b0*/  PRMT R11, R11, 0x7632, R11 ;  /* 0x000076320b0b7816 */ /* 0x000fe2000000000b */
[----:B0-----:R-:W-:Y:S01]  /*46c0*/  FMUL R8, R7, R38 ;  /* 0x0000002607087220 */ /* 0x001fe20000400000 */
[----:B---3--:R-:W-:-:S03]  /*46d0*/  PRMT R7, R16, 0x7632, R7 ;  /* 0x0000763210077816 */ /* 0x008fc60000000007 */
[----:B------:R-:W-:Y:S01]  /*46e0*/  IMAD.U32 R11, R11, 0x10000, RZ ;  /* 0x000100000b0b7824 */ /* 0x000fe200078e00ff */
[----:B------:R-:W0:Y:S01]  /*46f0*/  FRND R3, R3 ;  /* 0x0000000300037307 */ /* 0x000e220000201000 */
[----:B-1----:R-:W-:Y:S02]  /*4700*/  FSETP.GT.AND P3, PT, R2, -127, PT ;  /* 0xc2fe00000200780b */ /* 0x002fe40003f64000 */
[----:B------:R-:W-:-:S05]  /*4710*/  FMUL R11, R11, R38 ;  /* 0x000000260b0b7220 */ /* 0x000fca0000400000 */
[----:B------:R1:W3:Y:S01]  /*4720*/  FRND R4, R9 ;  /* 0x0000000900047307 */ /* 0x0002e20000201000 */
[C---:B--2---:R-:W-:Y:S02]  /*4730*/  FSETP.GT.AND P2, PT, R0.reuse, -127, PT ;  /* 0xc2fe00000000780b */ /* 0x044fe40003f44000 */
[----:B------:R-:W-:-:S05]  /*4740*/  FSETP.NAN.AND P4, PT, R0, R0, PT ;  /* 0x000000000000720b */ /* 0x000fca0003f88000 */
[----:B------:R-:W2:Y:S01]  /*4750*/  FRND R5, R5 ;  /* 0x0000000500057307 */ /* 0x000ea20000201000 */
[----:B0-----:R-:W-:Y:S01]  /*4760*/  FSETP.GT.AND P1, PT, R3, -127, PT ;  /* 0xc2fe00000300780b */ /* 0x001fe20003f24000 */
[----:B-1----:R-:W-:Y:S02]  /*4770*/  IMAD.U32 R9, R7, 0x10000, RZ ;  /* 0x0001000007097824 */ /* 0x002fe400078e00ff */
[----:B------:R-:W-:Y:S02]  /*4780*/  IMAD.U32 R7, R16, 0x10000, RZ ;  /* 0x0001000010077824 */ /* 0x000fe400078e00ff */
[----:B------:R-:W-:Y:S01]  /*4790*/  @!P2 FSEL R0, R0, -127, P4 ;  /* 0xc2fe00000000a808 */ /* 0x000fe20002000000 */
[----:B------:R-:W-:Y:S01]  /*47a0*/  FMUL R9, R9, R38 ;  /* 0x0000002609097220 */ /* 0x000fe20000400000 */
[----:B------:R-:W0:Y:S01]  /*47b0*/  FRND R6, R6 ;  /* 0x0000000600067307 */ /* 0x000e220000201000 */
[----:B------:R-:W-:Y:S01]  /*47c0*/  FSETP.NAN.AND P4, PT, R2, R2, PT ;  /* 0x000000020200720b */ /* 0x000fe20003f88000 */
[----:B------:R-:W-:Y:S01]  /*47d0*/  FMUL R10, R7, R38 ;  /* 0x00000026070a7220 */ /* 0x000fe20000400000 */
[----:B---3--:R-:W-:Y:S01]  /*47e0*/  FSETP.GT.AND P2, PT, R4, -127, PT ;  /* 0xc2fe00000400780b */ /* 0x008fe20003f44000 */
[----:B------:R-:W-:Y:S01]  /*47f0*/  IMAD.U32 R7, R17, 0x10000, RZ ;  /* 0x0001000011077824 */ /* 0x000fe200078e00ff */
[----:B------:R-:W-:-:S02]  /*4800*/  @!P3 FSEL R2, R2, -127, P4 ;  /* 0xc2fe00000202b808 */ /* 0x000fc40002000000 */
[----:B------:R-:W-:Y:S01]  /*4810*/  FSETP.NAN.AND P4, PT, R3, R3, PT ;  /* 0x000000030300720b */ /* 0x000fe20003f88000 */
[----:B------:R1:W3:Y:S01]  /*4820*/  FRND R12, R8 ;  /* 0x00000008000c7307 */ /* 0x0002e20000201000 */
[----:B--2---:R-:W-:Y:S02]  /*4830*/  FSETP.GT.AND P3, PT, R5, -127, PT ;  /* 0xc2fe00000500780b */ /* 0x004fe40003f64000 */
[----:B------:R-:W-:Y:S02]  /*4840*/  @!P1 FSEL R3, R3, -127, P4 ;  /* 0xc2fe000003039808 */ /* 0x000fe40002000000 */
[----:B------:R-:W-:Y:S02]  /*4850*/  FSETP.NAN.AND P4, PT, R4, R4, PT ;  /* 0x000000040400720b */ /* 0x000fe40003f88000 */
[----:B------:R-:W-:Y:S01]  /*4860*/  FSETP.GEU.AND P5, PT, R0, 127, PT ;  /* 0x42fe00000000780b */ /* 0x000fe20003fae000 */
[----:B------:R2:W4:Y:S01]  /*4870*/  FRND R13, R11 ;  /* 0x0000000b000d7307 */ /* 0x0005220000201000 */
[----:B0-----:R-:W-:Y:S01]  /*4880*/  FSETP.GT.AND P1, PT, R6, -127, PT ;  /* 0xc2fe00000600780b */ /* 0x001fe20003f24000 */
[----:B-1----:R-:W-:Y:S01]  /*4890*/  FMUL R8, R7, R38 ;  /* 0x0000002607087220 */ /* 0x002fe20000400000 */
[----:B------:R-:W-:-:S02]  /*48a0*/  @!P2 FSEL R4, R4, -127, P4 ;  /* 0xc2fe00000404a808 */ /* 0x000fc40002000000 */
[C---:B------:R-:W-:Y:S02]  /*48b0*/  FSETP.NAN.AND P4, PT, R5.reuse, R5, PT ;  /* 0x000000050500720b */ /* 0x040fe40003f88000 */
[----:B------:R-:W-:Y:S01]  /*48c0*/  PRMT R7, R18, 0x7632, R7 ;  /* 0x0000763212077816 */ /* 0x000fe20000000007 */
[----:B------:R-:W0:Y:S01]  /*48d0*/  F2I.S16.TRUNC.NTZ R15, R0 ;  /* 0x00000000000f7305 */ /* 0x000e22000020e900 */
[----:B------:R-:W-:Y:S02]  /*48e0*/  @!P3 FSEL R5, R5, -127, P4 ;  /* 0xc2fe00000505b808 */ /* 0x000fe40002000000 */
[----:B---3--:R-:W-:Y:S01]  /*48f0*/  FSETP.GT.AND P2, PT, R12, -127, PT ;  /* 0xc2fe00000c00780b */ /* 0x008fe20003f44000 */
[----:B------:R-:W-:Y:S01]  /*4900*/  IMAD.U32 R7, R7, 0x10000, RZ ;  /* 0x0001000007077824 */ /* 0x000fe200078e00ff */
[C---:B------:R-:W-:Y:S02]  /*4910*/  FSETP.NAN.AND P3, PT, R6.reuse, R6, PT ;  /* 0x000000060600720b */ /* 0x040fe40003f68000 */
[----:B------:R-:W-:Y:S01]  /*4920*/  PRMT R17, R17, 0x7632, R17 ;  /* 0x0000763211117816 */ /* 0x000fe20000000011 */
[----:B------:R1:W3:Y:S01]  /*4930*/  FRND R14, R9 ;  /* 0x00000009000e7307 */ /* 0x0002e20000201000 */
[----:B------:R-:W-:Y:S01]  /*4940*/  @!P1 FSEL R6, R6, -127, P3 ;  /* 0xc2fe000006069808 */ /* 0x000fe20001800000 */
[----:B--2---:R-:W-:Y:S01]  /*4950*/  FMUL R11, R7, R38 ;  /* 0x00000026070b7220 */ /* 0x004fe20000400000 */
[----:B------:R-:W-:Y:S01]  /*4960*/  FSETP.GEU.AND P1, PT, R2, 127, PT ;  /* 0x42fe00000200780b */ /* 0x000fe20003f2e000 */
[----:B------:R-:W-:Y:S01]  /*4970*/  IMAD.U32 R17, R17, 0x10000, RZ ;  /* 0x0001000011117824 */ /* 0x000fe200078e00ff */
[----:B----4-:R-:W-:-:S02]  /*4980*/  FSETP.GT.AND P3, PT, R13, -127, PT ;  /* 0xc2fe00000d00780b */ /* 0x010fc40003f64000 */
[----:B------:R-:W-:Y:S01]  /*4990*/  FSETP.NAN.AND P6, PT, R0, R0, PT ;  /* 0x000000000000720b */ /* 0x000fe20003fc8000 */
[----:B------:R-:W2:Y:S01]  /*49a0*/  F2I.S16.TRUNC.NTZ R16, R2 ;  /* 0x0000000200107305 */ /* 0x000ea2000020e900 */
[----:B------:R-:W-:Y:S01]  /*49b0*/  FSETP.NAN.AND P4, PT, R12, R12, PT ;  /* 0x0000000c0c00720b */ /* 0x000fe20003f88000 */
[----:B-1----:R-:W-:Y:S01]  /*49c0*/  IMAD.U32 R9, R18, 0x10000, RZ ;  /* 0x0001000012097824 */ /* 0x002fe200078e00ff */
[----:B0-----:R-:W-:Y:S01]  /*49d0*/  LOP3.LUT R15, R15, 0xffff, RZ, 0xc0, !PT ;  /* 0x0000ffff0f0f7812 */ /* 0x001fe200078ec0ff */
[----:B------:R-:W-:Y:S01]  /*49e0*/  FMUL R17, R17, R38 ;  /* 0x0000002611117220 */ /* 0x000fe20000400000 */
[C---:B------:R-:W-:Y:S01]  /*49f0*/  PRMT R7, R19.reuse, 0x7632, R7 ;  /* 0x0000763213077816 */ /* 0x040fe20000000007 */
[----:B------:R-:W-:Y:S01]  /*4a00*/  IMAD.U32 R19, R19, 0x10000, RZ ;  /* 0x0001000013137824 */ /* 0x000fe200078e00ff */
[----:B------:R-:W-:Y:S01]  /*4a10*/  @!P2 FSEL R12, R12, -127, P4 ;  /* 0xc2fe00000c0ca808 */ /* 0x000fe20002000000 */
[----:B------:R-:W0:Y:S01]  /*4a20*/  FRND R10, R10 ;  /* 0x0000000a000a7307 */ /* 0x000e220000201000 */
[----:B------:R-:W-:Y:S01]  /*4a30*/  @P5 SEL R15, R15, 0x7f, P6 ;  /* 0x0000007f0f0f5807 */ /* 0x000fe20003000000 */
[----:B------:R-:W-:Y:S01]  /*4a40*/  IMAD.U32 R7, R7, 0x10000, RZ ;  /* 0x0001000007077824 */ /* 0x000fe200078e00ff */
[----:B------:R-:W-:Y:S01]  /*4a50*/  FSETP.NAN.AND P4, PT, R2, R2, PT ;  /* 0x000000020200720b */ /* 0x000fe20003f88000 */
[-C--:B------:R-:W-:Y:S01]  /*4a60*/  FMUL R19, R19, R38.reuse ;  /* 0x0000002613137220 */ /* 0x080fe20000400000 */
[----:B---3--:R-:W-:Y:S01]  /*4a70*/  FSETP.GT.AND P5, PT, R14, -127, PT ;  /* 0xc2fe00000e00780b */ /* 0x008fe20003fa4000 */
[-C--:B------:R-:W-:Y:S01]  /*4a80*/  FMUL R7, R7, R38.reuse ;  /* 0x0000002607077220 */ /* 0x080fe20000400000 */
[----:B------:R-:W-:Y:S01]  /*4a90*/  FSETP.GEU.AND P2, PT, R3, 127, PT ;  /* 0x42fe00000300780b */ /* 0x000fe20003f4e000 */
[----:B------:R-:W1:Y:S01]  /*4aa0*/  F2I.S16.TRUNC.NTZ R20, R3 ;  /* 0x0000000300147305 */ /* 0x000e62000020e900 */
[----:B--2---:R-:W-:Y:S01]  /*4ab0*/  LOP3.LUT R16, R16, 0xffff, RZ, 0xc0, !PT ;  /* 0x0000ffff10107812 */ /* 0x004fe200078ec0ff */
[----:B------:R-:W-:Y:S01]  /*4ac0*/  FMUL R9, R9, R38 ;  /* 0x0000002609097220 */ /* 0x000fe20000400000 */
[----:B------:R-:W-:-:S02]  /*4ad0*/  FSETP.NAN.AND P6, PT, R13, R13, PT ;  /* 0x0000000d0d00720b */ /* 0x000fc40003fc8000 */
[----:B------:R-:W-:Y:S02]  /*4ae0*/  @P1 SEL R16, R16, 0x7f, P4 ;  /* 0x0000007f10101807 */ /* 0x000fe40002000000 */
[----:B------:R-:W-:Y:S01]  /*4af0*/  FSETP.GEU.AND P1, PT, R4, 127, PT ;  /* 0x42fe00000400780b */ /* 0x000fe20003f2e000 */
[----:B------:R-:W2:Y:S01]  /*4b00*/  FRND R8, R8 ;  /* 0x0000000800087307 */ /* 0x000ea20000201000 */
[----:B------:R-:W-:Y:S02]  /*4b10*/  @!P3 FSEL R13, R13, -127, P6 ;  /* 0xc2fe00000d0db808 */ /* 0x000fe40003000000 */
[----:B------:R-:W-:Y:S02]  /*4b20*/  FSETP.NAN.AND P3, PT, R3, R3, PT ;  /* 0x000000030300720b */ /* 0x000fe40003f68000 */
[----:B------:R-:W-:Y:S02]  /*4b30*/  FSETP.NAN.AND P6, PT, R14, R14, PT ;  /* 0x0000000e0e00720b */ /* 0x000fe40003fc8000 */
[----:B0-----:R-:W-:Y:S01]  /*4b40*/  FSETP.GT.AND P4, PT, R10, -127, PT ;  /* 0xc2fe00000a00780b */ /* 0x001fe20003f84000 */
[----:B------:R-:W0:Y:S01]  /*4b50*/  F2I.S16.TRUNC.NTZ R18, R4 ;  /* 0x0000000400127305 */ /* 0x000e22000020e900 */
[----:B-1----:R-:W-:-:S02]  /*4b60*/  LOP3.LUT R3, R20, 0xffff, RZ, 0xc0, !PT ;  /* 0x0000ffff14037812 */ /* 0x002fc400078ec0ff */
[----:B------:R-:W-:Y:S02]  /*4b70*/  @!P5 FSEL R14, R14, -127, P6 ;  /* 0xc2fe00000e0ed808 */ /* 0x000fe40003000000 */
[----:B------:R-:W-:Y:S02]  /*4b80*/  @P2 SEL R3, R3, 0x7f, P3 ;  /* 0x0000007f03032807 */ /* 0x000fe40001800000 */
[----:B------:R-:W-:Y:S01]  /*4b90*/  FSETP.NAN.AND P5, PT, R4, R4, PT ;  /* 0x000000040400720b */ /* 0x000fe20003fa8000 */
[----:B------:R-:W1:Y:S01]  /*4ba0*/  FRND R17, R17 ;  /* 0x0000001100117307 */ /* 0x000e620000201000 */
[----:B--2---:R-:W-:Y:S02]  /*4bb0*/  FSETP.GT.AND P2, PT, R8, -127, PT ;  /* 0xc2fe00000800780b */ /* 0x004fe40003f44000 */
[----:B------:R-:W-:Y:S02]  /*4bc0*/  FSETP.GEU.AND P3, PT, R5, 127, PT ;  /* 0x42fe00000500780b */ /* 0x000fe40003f6e000 */
[----:B------:R-:W-:-:S02]  /*4bd0*/  FSETP.NAN.AND P6, PT, R10, R10, PT ;  /* 0x0000000a0a00720b */ /* 0x000fc40003fc8000 */
[----:B------:R-:W-:Y:S01]  /*4be0*/  PRMT R16, R16, 0x3340, R15 ;  /* 0x0000334010107816 */ /* 0x000fe2000000000f */
[----:B------:R-:W2:Y:S01]  /*4bf0*/  F2I.S16.TRUNC.NTZ R21, R5 ;  /* 0x0000000500157305 */ /* 0x000ea2000020e900 */
[----:B0-----:R-:W-:Y:S02]  /*4c00*/  LOP3.LUT R18, R18, 0xffff, RZ, 0xc0, !PT ;  /* 0x0000ffff12127812 */ /* 0x001fe400078ec0ff */
[----:B------:R-:W-:Y:S02]  /*4c10*/  @!P4 FSEL R10, R10, -127, P6 ;  /* 0xc2fe00000a0ac808 */ /* 0x000fe40003000000 */
[----:B------:R-:W-:Y:S02]  /*4c20*/  @P1 SEL R18, R18, 0x7f, P5 ;  /* 0x0000007f12121807 */ /* 0x000fe40002800000 */
[----:B------:R-:W-:Y:S01]  /*4c30*/  FSETP.GEU.AND P1, PT, R6, 127, PT ;  /* 0x42fe00000600780b */ /* 0x000fe20003f2e000 */
[----:B------:R-:W0:Y:S01]  /*4c40*/  FRND R7, R7 ;  /* 0x0000000700077307 */ /* 0x000e220000201000 */
[----:B------:R-:W-:-:S02]  /*4c50*/  FSETP.NAN.AND P4, PT, R5, R5, PT ;  /* 0x000000050500720b */ /* 0x000fc40003f88000 */
[C---:B------:R-:W-:Y:S02]  /*4c60*/  FSETP.NAN.AND P6, PT, R8.reuse, R8, PT ;  /* 0x000000080800720b */ /* 0x040fe40003fc8000 */
[----:B-1----:R-:W-:Y:S02]  /*4c70*/  FSETP.GT.AND P5, PT, R17, -127, PT ;  /* 0xc2fe00001100780b */ /* 0x002fe40003fa4000 */
[----:B------:R-:W-:Y:S01]  /*4c80*/  @!P2 FSEL R8, R8, -127, P6 ;  /* 0xc2fe00000808a808 */ /* 0x000fe20003000000 */
[----:B------:R-:W1:Y:S01]  /*4c90*/  F2I.S16.TRUNC.NTZ R0, R6 ;  /* 0x0000000600007305 */ /* 0x000e62000020e900 */
[----:B--2---:R-:W-:Y:S02]  /*4ca0*/  LOP3.LUT R21, R21, 0xffff, RZ, 0xc0, !PT ;  /* 0x0000ffff15157812 */ /* 0x004fe400078ec0ff */
[----:B------:R-:W-:Y:S02]  /*4cb0*/  FSETP.NAN.AND P2, PT, R6, R6, PT ;  /* 0x000000060600720b */ /* 0x000fe40003f48000 */
[----:B------:R-:W-:-:S02]  /*4cc0*/  @P3 SEL R21, R21, 0x7f, P4 ;  /* 0x0000007f15153807 */ /* 0x000fc40002000000 */
[----:B------:R-:W-:Y:S01]  /*4cd0*/  FSETP.GEU.AND P4, PT, R12, 127, PT ;  /* 0x42fe00000c00780b */ /* 0x000fe20003f8e000 */
[----:B------:R-:W2:Y:S01]  /*4ce0*/  FRND R19, R19 ;  /* 0x0000001300137307 */ /* 0x000ea20000201000 */
[----:B0-----:R-:W-:Y:S02]  /*4cf0*/  FSETP.GT.AND P3, PT, R7, -127, PT ;  /* 0xc2fe00000700780b */ /* 0x001fe40003f64000 */
[----:B------:R-:W-:Y:S02]  /*4d00*/  FSETP.NAN.AND P6, PT, R17, R17, PT ;  /* 0x000000111100720b */ /* 0x000fe40003fc8000 */
[----:B------:R-:W-:Y:S02]  /*4d10*/  PRMT R3, R3, 0x3340, R18 ;  /* 0x0000334003037816 */ /* 0x000fe40000000012 */
[----:B------:R-:W-:Y:S01]  /*4d20*/  @!P5 FSEL R17, R17, -127, P6 ;  /* 0xc2fe00001111d808 */ /* 0x000fe20003000000 */
[----:B------:R-:W0:Y:S01]  /*4d30*/  F2I.S16.TRUNC.NTZ R22, R12 ;  /* 0x0000000c00167305 */ /* 0x000e22000020e900 */
[----:B-1----:R-:W-:-:S02]  /*4d40*/  LOP3.LUT R0, R0, 0xffff, RZ, 0xc0, !PT ;  /* 0x0000ffff00007812 */ /* 0x002fc400078ec0ff */
[----:B------:R-:W-:Y:S02]  /*4d50*/  FSETP.NAN.AND P5, PT, R12, R12, PT ;  /* 0x0000000c0c00720b */ /* 0x000fe40003fa8000 */
[----:B------:R-:W-:Y:S02]  /*4d60*/  @P1 SEL R0, R0, 0x7f, P2 ;  /* 0x0000007f00001807 */ /* 0x000fe40001000000 */
[----:B------:R-:W-:Y:S01]  /*4d70*/  FSETP.NAN.AND P6, PT, R7, R7, PT ;  /* 0x000000070700720b */ /* 0x000fe20003fc8000 */
[----:B------:R-:W1:Y:S01]  /*4d80*/  FRND R11, R11 ;  /* 0x0000000b000b7307 */ /* 0x000e620000201000 */
[----:B--2---:R-:W-:Y:S02]  /*4d90*/  FSETP.GT.AND P2, PT, R19, -127, PT ;  /* 0xc2fe00001300780b */ /* 0x004fe40003f44000 */
[----:B------:R-:W-:Y:S02]  /*4da0*/  FSETP.GEU.AND P1, PT, R13, 127, PT ;  /* 0x42fe00000d00780b */ /* 0x000fe40003f2e000 */
[----:B------:R-:W-:-:S02]  /*4db0*/  @!P3 FSEL R7, R7, -127, P6 ;  /* 0xc2fe00000707b808 */ /* 0x000fc40003000000 */
[----:B------:R-:W-:Y:S01]  /*4dc0*/  FSETP.NAN.AND P6, PT, R19, R19, PT ;  /* 0x000000131300720b */ /* 0x000fe20003fc8000 */
[----:B------:R-:W2:Y:S01]  /*4dd0*/  FRND R9, R9 ;  /* 0x0000000900097307 */ /* 0x000ea20000201000 */
[----:B0-----:R-:W-:Y:S02]  /*4de0*/  LOP3.LUT R5, R22, 0xffff, RZ, 0xc0, !PT ;  /* 0x0000ffff16057812 */ /* 0x001fe400078ec0ff */
[----:B------:R-:W-:Y:S02]  /*4df0*/  FSETP.NAN.AND P3, PT, R13, R13, PT ;  /* 0x0000000d0d00720b */ /* 0x000fe40003f68000 */
[----:B------:R-:W-:Y:S02]  /*4e00*/  @P4 SEL R5, R5, 0x7f, P5 ;  /* 0x0000007f05054807 */ /* 0x000fe40002800000 */
[----:B------:R-:W-:Y:S01]  /*4e10*/  @!P2 FSEL R19, R19, -127, P6 ;  /* 0xc2fe00001313a808 */ /* 0x000fe20003000000 */
[----:B------:R-:W0:Y:S01]  /*4e20*/  F2I.S16.TRUNC.NTZ R2, R13 ;  /* 0x0000000d00027305 */ /* 0x000e22000020e900 */
[----:B-1----:R-:W-:-:S02]  /*4e30*/  FSETP.GT.AND P5, PT, R11, -127, PT ;  /* 0xc2fe00000b00780b */ /* 0x002fc40003fa4000 */
[----:B------:R-:W-:Y:S02]  /*4e40*/  FSETP.GEU.AND P2, PT, R14, 127, PT ;  /* 0x42fe00000e00780b */ /* 0x000fe40003f4e000 */
[----:B------:R-:W-:Y:S02]  /*4e50*/  FSETP.NAN.AND P6, PT, R11, R11, PT ;  /* 0x0000000b0b00720b */ /* 0x000fe40003fc8000 */
[----:B------:R-:W-:Y:S01]  /*4e60*/  PRMT R21, R0, 0x3340, R21 ;  /* 0x0000334000157816 */ /* 0x000fe20000000015 */
[----:B------:R-:W1:Y:S01]  /*4e70*/  F2I.S16.TRUNC.NTZ R4, R14 ;  /* 0x0000000e00047305 */ /* 0x000e62000020e900 */
[----:B--2---:R-:W-:Y:S02]  /*4e80*/  FSETP.GT.AND P4, PT, R9, -127, PT ;  /* 0xc2fe00000900780b */ /* 0x004fe40003f84000 */
[----:B------:R-:W-:Y:S02]  /*4e90*/  SHF.R.S32.HI R0, RZ, 0x1f, R36 ;  /* 0x0000001fff007819 */ /* 0x000fe40000011424 */
[----:B------:R-:W-:-:S02]  /*4ea0*/  PRMT R16, R16, 0x5410, R3 ;  /* 0x0000541010107816 */ /* 0x000fc40000000003 */
[----:B------:R-:W-:Y:S01]  /*4eb0*/  @!P5 FSEL R11, R11, -127, P6 ;  /* 0xc2fe00000b0bd808 */ /* 0x000fe20003000000 */
[----:B------:R-:W2:Y:S01]  /*4ec0*/  F2I.S16.TRUNC.NTZ R20, R10 ;  /* 0x0000000a00147305 */ /* 0x000ea2000020e900 */
[----:B0-----:R-:W-:Y:S02]  /*4ed0*/  LOP3.LUT R2, R2, 0xffff, RZ, 0xc0, !PT ;  /* 0x0000ffff02027812 */ /* 0x001fe400078ec0ff */
[----:B------:R-:W-:Y:S02]  /*4ee0*/  FSETP.NAN.AND P6, PT, R14, R14, PT ;  /* 0x0000000e0e00720b */ /* 0x000fe40003fc8000 */
[----:B------:R-:W-:Y:S02]  /*4ef0*/  @P1 SEL R2, R2, 0x7f, P3 ;  /* 0x0000007f02021807 */ /* 0x000fe40001800000 */
[----:B------:R-:W-:Y:S01]  /*4f00*/  FSETP.GEU.AND P1, PT, R10, 127, PT ;  /* 0x42fe00000a00780b */ /* 0x000fe20003f2e000 */
[----:B------:R-:W0:Y:S01]  /*4f10*/  F2I.S16.TRUNC.NTZ R23, R8 ;  /* 0x0000000800177305 */ /* 0x000e22000020e900 */
[----:B------:R-:W-:-:S02]  /*4f20*/  FSETP.NAN.AND P3, PT, R9, R9, PT ;  /* 0x000000090900720b */ /* 0x000fc40003f68000 */
[----:B-1----:R-:W-:Y:S02]  /*4f30*/  LOP3.LUT R4, R4, 0xffff, RZ, 0xc0, !PT ;  /* 0x0000ffff04047812 */ /* 0x002fe400078ec0ff */
[----:B------:R-:W-:Y:S02]  /*4f40*/  @!P4 FSEL R9, R9, -127, P3 ;  /* 0xc2fe00000909c808 */ /* 0x000fe40001800000 */
[----:B------:R-:W-:Y:S01]  /*4f50*/  @P2 SEL R4, R4, 0x7f, P6 ;  /* 0x0000007f04042807 */ /* 0x000fe20003000000 */
[----:B------:R-:W1:Y:S01]  /*4f60*/  F2I.S16.TRUNC.NTZ R6, R17 ;  /* 0x0000001100067305 */ /* 0x000e62000020e900 */
[----:B------:R-:W-:Y:S02]  /*4f70*/  FSETP.GEU.AND P3, PT, R8, 127, PT ;  /* 0x42fe00000800780b */ /* 0x000fe40003f6e000 */
[----:B------:R-:W-:Y:S02]  /*4f80*/  FSETP.GEU.AND P2, PT, R17, 127, PT ;  /* 0x42fe00001100780b */ /* 0x000fe40003f4e000 */
[----:B------:R-:W-:-:S02]  /*4f90*/  FSETP.NAN.AND P5, PT, R10, R10, PT ;  /* 0x0000000a0a00720b */ /* 0x000fc40003fa8000 */
[----:B--2---:R-:W-:Y:S01]  /*4fa0*/  LOP3.LUT R13, R20, 0xffff, RZ, 0xc0, !PT ;  /* 0x0000ffff140d7812 */ /* 0x004fe200078ec0ff */
[----:B------:R-:W2:Y:S01]  /*4fb0*/  F2I.S16.TRUNC.NTZ R12, R7 ;  /* 0x00000007000c7305 */ /* 0x000ea2000020e900 */
[----:B------:R-:W-:Y:S02]  /*4fc0*/  FSETP.NAN.AND P4, PT, R8, R8, PT ;  /* 0x000000080800720b */ /* 0x000fe40003f88000 */
[----:B------:R-:W-:Y:S02]  /*4fd0*/  @P1 SEL R13, R13, 0x7f, P5 ;  /* 0x0000007f0d0d1807 */ /* 0x000fe40002800000 */
[C---:B------:R-:W-:Y:S02]  /*4fe0*/  FSETP.GEU.AND P1, PT, R7.reuse, 127, PT ;  /* 0x42fe00000700780b */ /* 0x040fe40003f2e000 */
[----:B------:R-:W-:Y:S01]  /*4ff0*/  FSETP.NAN.AND P5, PT, R7, R7, PT ;  /* 0x000000070700720b */ /* 0x000fe20003fa8000 */
[----:B------:R-:W3:Y:S01]  /*5000*/  F2I.S16.TRUNC.NTZ R22, R19 ;  /* 0x0000001300167305 */ /* 0x000ee2000020e900 */
[----:B------:R-:W-:-:S02]  /*5010*/  FSETP.NAN.AND P6, PT, R17, R17, PT ;  /* 0x000000111100720b */ /* 0x000fc40003fc8000 */
[----:B0-----:R-:W-:Y:S02]  /*5020*/  LOP3.LUT R23, R23, 0xffff, RZ, 0xc0, !PT ;  /* 0x0000ffff17177812 */ /* 0x001fe400078ec0ff */
[----:B-1----:R-:W-:Y:S02]  /*5030*/  LOP3.LUT R6, R6, 0xffff, RZ, 0xc0, !PT ;  /* 0x0000ffff06067812 */ /* 0x002fe400078ec0ff */
[----:B------:R-:W-:Y:S01]  /*5040*/  @P3 SEL R23, R23, 0x7f, P4 ;  /* 0x0000007f17173807 */ /* 0x000fe20002000000 */
[----:B------:R-:W0:Y:S01]  /*5050*/  F2I.S16.TRUNC.NTZ R10, R11 ;  /* 0x0000000b000a7305 */ /* 0x000e22000020e900 */
[----:B------:R-:W-:Y:S02]  /*5060*/  @P2 SEL R6, R6, 0x7f, P6 ;  /* 0x0000007f06062807 */ /* 0x000fe40003000000 */
[----:B------:R-:W-:Y:S02]  /*5070*/  FSETP.GEU.AND P3, PT, R19, 127, PT ;  /* 0x42fe00001300780b */ /* 0x000fe40003f6e000 */
[----:B------:R-:W-:-:S02]  /*5080*/  FSETP.GEU.AND P6, PT, R11, 127, PT ;  /* 0x42fe00000b00780b */ /* 0x000fc40003fce000 */
[----:B------:R-:W-:Y:S01]  /*5090*/  FSETP.GEU.AND P2, PT, R9, 127, PT ;  /* 0x42fe00000900780b */ /* 0x000fe20003f4e000 */
[----:B------:R3:W1:Y:S01]  /*50a0*/  F2I.S16.TRUNC.NTZ R7, R9 ;  /* 0x0000000900077305 */ /* 0x000662000020e900 */
[----:B--2---:R-:W-:Y:S02]  /*50b0*/  LOP3.LUT R12, R12, 0xffff, RZ, 0xc0, !PT ;  /* 0x0000ffff0c0c7812 */ /* 0x004fe400078ec0ff */
[----:B------:R-:W-:Y:S02]  /*50c0*/  FSETP.NAN.AND P4, PT, R19, R19, PT ;  /* 0x000000131300720b */ /* 0x000fe40003f88000 */
[----:B------:R-:W-:Y:S02]  /*50d0*/  @P1 SEL R12, R12, 0x7f, P5 ;  /* 0x0000007f0c0c1807 */ /* 0x000fe40002800000 */
[----:B------:R-:W-:Y:S02]  /*50e0*/  FSETP.NAN.AND P1, PT, R9, R9, PT ;  /* 0x000000090900720b */ /* 0x000fe40003f28000 */
[----:B------:R-:W-:-:S02]  /*50f0*/  FSETP.NAN.AND P5, PT, R11, R11, PT ;  /* 0x0000000b0b00720b */ /* 0x000fc40003fa8000 */
[----:B---3--:R-:W-:Y:S02]  /*5100*/  LOP3.LUT R9, R22, 0xffff, RZ, 0xc0, !PT ;  /* 0x0000ffff16097812 */ /* 0x008fe400078ec0ff */
[----:B0-----:R-:W-:Y:S02]  /*5110*/  LOP3.LUT R10, R10, 0xffff, RZ, 0xc0, !PT ;  /* 0x0000ffff0a0a7812 */ /* 0x001fe400078ec0ff */
[----:B------:R-:W-:Y:S02]  /*5120*/  PRMT R2, R5, 0x3340, R2 ;  /* 0x0000334005027816 */ /* 0x000fe40000000002 */
[----:B-1----:R-:W-:Y:S02]  /*5130*/  LOP3.LUT R7, R7, 0xffff, RZ, 0xc0, !PT ;  /* 0x0000ffff07077812 */ /* 0x002fe400078ec0ff */
[----:B------:R-:W-:Y:S02]  /*5140*/  @P3 SEL R9, R9, 0x7f, P4 ;  /* 0x0000007f09093807 */ /* 0x000fe40002000000 */
[----:B------:R-:W-:-:S02]  /*5150*/  @P6 SEL R10, R10, 0x7f, P5 ;  /* 0x0000007f0a0a6807 */ /* 0x000fc40002800000 */
[----:B------:R-:W-:Y:S02]  /*5160*/  @P2 SEL R7, R7, 0x7f, P1 ;  /* 0x0000007f07072807 */ /* 0x000fe40000800000 */
[----:B------:R-:W-:Y:S02]  /*5170*/  PRMT R13, R13, 0x3340, R4 ;  /* 0x000033400d0d7816 */ /* 0x000fe40000000004 */
[----:B------:R-:W-:Y:S02]  /*5180*/  PRMT R6, R23, 0x3340, R6 ;  /* 0x0000334017067816 */ /* 0x000fe40000000006 */
[----:B------:R-:W-:Y:S02]  /*5190*/  PRMT R17, R21, 0x5410, R2 ;  /* 0x0000541015117816 */ /* 0x000fe40000000002 */
[----:B------:R-:W-:Y:S02]  /*51a0*/  PRMT R9, R9, 0x3340, R12 ;  /* 0x0000334009097816 */ /* 0x000fe4000000000c */
[----:B------:R-:W-:-:S02]  /*51b0*/  PRMT R10, R7, 0x3340, R10 ;  /* 0x00003340070a7816 */ /* 0x000fc4000000000a */
[C---:B------:R-:W-:Y:S02]  /*51c0*/  IADD3 R2, P1, R36.reuse, c[0x0][0x1c0], RZ ;  /* 0x0000700024027a10 */ /* 0x040fe40007f3e0ff */
[----:B------:R-:W-:Y:S02]  /*51d0*/  PRMT R18, R13, 0x5410, R6 ;  /* 0x000054100d127816 */ /* 0x000fe40000000006 */
[C---:B------:R-:W-:Y:S02]  /*51e0*/  IADD3 R4, P2, R36.reuse, c[0x0][0x1c8], RZ ;  /* 0x0000720024047a10 */ /* 0x040fe40007f5e0ff */
[----:B------:R-:W-:Y:S02]  /*51f0*/  IADD3 R6, P3, R36, c[0x0][0x1d0], RZ ;  /* 0x0000740024067a10 */ /* 0x000fe40007f7e0ff */
[----:B------:R-:W-:Y:S02]  /*5200*/  IADD3.X R3, R0, c[0x0][0x1c4], RZ, P1, !PT ;  /* 0x0000710000037a10 */ /* 0x000fe40000ffe4ff */
[----:B------:R-:W-:-:S02]  /*5210*/  PRMT R19, R10, 0x5410, R9 ;  /* 0x000054100a137816 */ /* 0x000fc40000000009 */
[C---:B------:R-:W-:Y:S02]  /*5220*/  IADD3.X R5, R0.reuse, c[0x0][0x1cc], RZ, P2, !PT ;  /* 0x0000730000057a10 */ /* 0x040fe400017fe4ff */
[----:B------:R-:W-:Y:S01]  /*5230*/  IADD3.X R7, R0, c[0x0][0x1d4], RZ, P3, !PT ;  /* 0x0000750000077a10 */ /* 0x000fe20001ffe4ff */
[----:B------:R0:W-:Y:S01]  /*5240*/  @P0 STG.E.128 [R2.64], R16 ;  /* 0x0000001002000986 */ /* 0x0001e2000c101d04 */
[----:B------:R-:W-:-:S03]  /*5250*/  IADD3 R36, P1, R36, c[0x0][0x1d8], RZ ;  /* 0x0000760024247a10 */ /* 0x000fc60007f3e0ff */
[----:B------:R0:W-:Y:S01]  /*5260*/  @P0 STG.E.128 [R4.64], R16 ;  /* 0x0000001004000986 */ /* 0x0001e2000c101d04 */
[----:B------:R-:W-:-:S03]  /*5270*/  IADD3.X R37, R0, c[0x0][0x1dc], RZ, P1, !PT ;  /* 0x0000770000257a10 */ /* 0x000fc60000ffe4ff */
[----:B------:R0:W-:Y:S01]  /*5280*/  @P0 STG.E.128 [R6.64], R16 ;  /* 0x0000001006000986 */ /* 0x0001e2000c101d04 */
[----:B------:R-:W-:Y:S05]  /*5290*/  @!P0 EXIT ;  /* 0x000000000000894d */ /* 0x000fea0003800000 */
[----:B------:R-:W-:Y:S01]  /*52a0*/  STG.E.128 [R36.64], R16 ;  /* 0x0000001024007986 */ /* 0x000fe2000c101d04 */
[----:B------:R-:W-:Y:S05]  /*52b0*/  EXIT ;  /* 0x000000000000794d */ /* 0x000fea0003800000 */
.L_x_0:
[----:B------:R-:W-:-:S00]  /*52c0*/  BRA `(.L_x_0) ;  /* 0xfffffff000007947 */ /* 0x000fc0000383ffff */
[----:B------:R-:W-:-:S00]  /*52d0*/  NOP ;  /* 0x0000000000007918 */ /* 0x000fc00000000000 */
        /* <DEDUP_REMOVED lines=10> */
.L_x_1:


//--------------------- .nv.global.init           --------------------------
	.section	.nv.global.init,"aw",@progbits
.nv.global.init:
	.type		_$_str,@object
	.size		_$_str,(.L_0 - _$_str)
_$_str:
        /*0000*/ 	.byte	0x5f, 0x5f, 0x43, 0x55, 0x44, 0x41, 0x5f, 0x46, 0x54, 0x5a, 0x00
.L_0:


//--------------------- .nv.shared.triton_red_fused__to_copy_add_amax_amin_clamp_mul_native_layer_norm_reciprocal_1 --------------------------
	.section	.nv.shared.triton_red_fused__to_copy_add_amax_amin_clamp_mul_native_layer_norm_reciprocal_1,"aw",@nobits
	.sectionflags	@""
	.align	16
